//
// Generated by NVIDIA NVVM Compiler
//
// Compiler Build ID: CL-36424714
// Cuda compilation tools, release 13.0, V13.0.88
// Based on NVVM 20.0.0
//

.version 9.0
.target sm_100
.address_size 64

	// .globl	_Z22conv_input_grad_kernelPfPKfS1_iiiiiii
.extern .func  (.param .b32 func_retval0) vprintf
(
	.param .b64 vprintf_param_0,
	.param .b64 vprintf_param_1
)
;
.global .align 1 .b8 $str[29] = {105, 110, 112, 117, 116, 95, 103, 114, 97, 100, 91, 37, 100, 93, 91, 37, 100, 93, 91, 37, 100, 93, 32, 61, 32, 37, 102, 10};
.global .align 1 .b8 $str$1[34] = {119, 101, 105, 103, 104, 116, 95, 103, 114, 97, 100, 91, 37, 100, 93, 91, 37, 100, 93, 91, 37, 100, 93, 91, 37, 100, 93, 32, 61, 32, 37, 102, 10};

.visible .entry _Z22conv_input_grad_kernelPfPKfS1_iiiiiii(
	.param .u64 .ptr .align 1 _Z22conv_input_grad_kernelPfPKfS1_iiiiiii_param_0,
	.param .u64 .ptr .align 1 _Z22conv_input_grad_kernelPfPKfS1_iiiiiii_param_1,
	.param .u64 .ptr .align 1 _Z22conv_input_grad_kernelPfPKfS1_iiiiiii_param_2,
	.param .u32 _Z22conv_input_grad_kernelPfPKfS1_iiiiiii_param_3,
	.param .u32 _Z22conv_input_grad_kernelPfPKfS1_iiiiiii_param_4,
	.param .u32 _Z22conv_input_grad_kernelPfPKfS1_iiiiiii_param_5,
	.param .u32 _Z22conv_input_grad_kernelPfPKfS1_iiiiiii_param_6,
	.param .u32 _Z22conv_input_grad_kernelPfPKfS1_iiiiiii_param_7,
	.param .u32 _Z22conv_input_grad_kernelPfPKfS1_iiiiiii_param_8,
	.param .u32 _Z22conv_input_grad_kernelPfPKfS1_iiiiiii_param_9
)
{
	.local .align 8 .b8 	__local_depot0[24];
	.reg .b64 	%SP;
	.reg .b64 	%SPL;
	.reg .pred 	%p<102>;
	.reg .b32 	%r<116>;
	.reg .b32 	%f<101>;
	.reg .b64 	%rd<52>;
	.reg .b64 	%fd<2>;

	mov.u64 	%SPL, __local_depot0;
	cvta.local.u64 	%SP, %SPL;
	ld.param.u64 	%rd7, [_Z22conv_input_grad_kernelPfPKfS1_iiiiiii_param_1];
	ld.param.u64 	%rd8, [_Z22conv_input_grad_kernelPfPKfS1_iiiiiii_param_2];
	ld.param.u32 	%r36, [_Z22conv_input_grad_kernelPfPKfS1_iiiiiii_param_3];
	ld.param.u32 	%r37, [_Z22conv_input_grad_kernelPfPKfS1_iiiiiii_param_4];
	ld.param.u32 	%r38, [_Z22conv_input_grad_kernelPfPKfS1_iiiiiii_param_5];
	ld.param.u32 	%r43, [_Z22conv_input_grad_kernelPfPKfS1_iiiiiii_param_6];
	ld.param.u32 	%r40, [_Z22conv_input_grad_kernelPfPKfS1_iiiiiii_param_7];
	ld.param.u32 	%r41, [_Z22conv_input_grad_kernelPfPKfS1_iiiiiii_param_8];
	ld.param.u32 	%r42, [_Z22conv_input_grad_kernelPfPKfS1_iiiiiii_param_9];
	cvta.to.global.u64 	%rd1, %rd8;
	cvta.to.global.u64 	%rd2, %rd7;
	mov.u32 	%r1, %ctaid.z;
	mov.u32 	%r44, %ctaid.x;
	mov.u32 	%r45, %ntid.x;
	mov.u32 	%r46, %tid.x;
	mad.lo.s32 	%r2, %r44, %r45, %r46;
	mov.u32 	%r47, %ctaid.y;
	mov.u32 	%r48, %ntid.y;
	mov.u32 	%r49, %tid.y;
	mad.lo.s32 	%r50, %r47, %r48, %r49;
	setp.ge.s32 	%p2, %r2, %r38;
	setp.ge.s32 	%p3, %r50, %r43;
	or.pred  	%p4, %p2, %p3;
	setp.ge.s32 	%p5, %r1, %r36;
	or.pred  	%p6, %p5, %p4;
	@%p6 bra 	$L__BB0_47;
	mov.f32 	%f79, 0f00000000;
	min.s32 	%r51, %r37, %r42;
	setp.lt.s32 	%p7, %r51, 1;
	@%p7 bra 	$L__BB0_46;
	and.b32  	%r4, %r42, 7;
	and.b32  	%r5, %r42, 2147483640;
	mov.f32 	%f79, 0f00000000;
	mov.b32 	%r110, 0;
$L__BB0_3:
	mul.lo.s32 	%r7, %r110, %r41;
	mad.lo.s32 	%r54, %r110, %r36, %r1;
	mul.lo.s32 	%r8, %r54, %r42;
	mov.b32 	%r111, 0;
$L__BB0_4:
	setp.lt.u32 	%p8, %r42, 8;
	sub.s32 	%r10, %r2, %r111;
	setp.gt.s32 	%p9, %r10, -1;
	setp.lt.s32 	%p10, %r10, %r40;
	and.pred  	%p1, %p9, %p10;
	add.s32 	%r56, %r8, %r111;
	mul.lo.s32 	%r11, %r56, %r42;
	mov.b32 	%r114, 0;
	@%p8 bra 	$L__BB0_23;
	mov.b32 	%r112, 0;
$L__BB0_6:
	.pragma "nounroll";
	sub.s32 	%r13, %r50, %r112;
	setp.gt.s32 	%p11, %r13, -1;
	setp.lt.s32 	%p12, %r13, %r41;
	and.pred  	%p13, %p11, %p12;
	and.pred  	%p15, %p1, %p13;
	add.s32 	%r58, %r112, %r11;
	mul.wide.s32 	%rd9, %r58, 4;
	add.s64 	%rd3, %rd1, %rd9;
	not.pred 	%p16, %p15;
	@%p16 bra 	$L__BB0_8;
	add.s32 	%r59, %r13, %r7;
	mad.lo.s32 	%r60, %r59, %r40, %r10;
	mul.wide.s32 	%rd10, %r60, 4;
	add.s64 	%rd11, %rd2, %rd10;
	ld.global.f32 	%f44, [%rd11];
	ld.global.f32 	%f45, [%rd3];
	fma.rn.f32 	%f79, %f44, %f45, %f79;
$L__BB0_8:
	not.b32 	%r61, %r112;
	add.s32 	%r14, %r50, %r61;
	setp.gt.s32 	%p17, %r14, -1;
	setp.lt.s32 	%p18, %r14, %r41;
	and.pred  	%p19, %p17, %p18;
	and.pred  	%p20, %p1, %p19;
	not.pred 	%p21, %p20;
	@%p21 bra 	$L__BB0_10;
	add.s32 	%r62, %r14, %r7;
	mad.lo.s32 	%r63, %r62, %r40, %r10;
	mul.wide.s32 	%rd12, %r63, 4;
	add.s64 	%rd13, %rd2, %rd12;
	ld.global.f32 	%f46, [%rd13];
	ld.global.f32 	%f47, [%rd3+4];
	fma.rn.f32 	%f79, %f46, %f47, %f79;
$L__BB0_10:
	add.s32 	%r15, %r13, -2;
	setp.gt.s32 	%p22, %r15, -1;
	setp.lt.s32 	%p23, %r15, %r41;
	and.pred  	%p24, %p22, %p23;
	and.pred  	%p25, %p1, %p24;
	not.pred 	%p26, %p25;
	@%p26 bra 	$L__BB0_12;
	add.s32 	%r65, %r15, %r7;
	mad.lo.s32 	%r66, %r65, %r40, %r10;
	mul.wide.s32 	%rd14, %r66, 4;
	add.s64 	%rd15, %rd2, %rd14;
	ld.global.f32 	%f48, [%rd15];
	ld.global.f32 	%f49, [%rd3+8];
	fma.rn.f32 	%f79, %f48, %f49, %f79;
$L__BB0_12:
	add.s32 	%r16, %r13, -3;
	setp.gt.s32 	%p27, %r16, -1;
	setp.lt.s32 	%p28, %r16, %r41;
	and.pred  	%p29, %p27, %p28;
	and.pred  	%p30, %p1, %p29;
	not.pred 	%p31, %p30;
	@%p31 bra 	$L__BB0_14;
	add.s32 	%r68, %r16, %r7;
	mad.lo.s32 	%r69, %r68, %r40, %r10;
	mul.wide.s32 	%rd16, %r69, 4;
	add.s64 	%rd17, %rd2, %rd16;
	ld.global.f32 	%f50, [%rd17];
	ld.global.f32 	%f51, [%rd3+12];
	fma.rn.f32 	%f79, %f50, %f51, %f79;
$L__BB0_14:
	add.s32 	%r17, %r13, -4;
	setp.gt.s32 	%p32, %r17, -1;
	setp.lt.s32 	%p33, %r17, %r41;
	and.pred  	%p34, %p32, %p33;
	and.pred  	%p35, %p1, %p34;
	not.pred 	%p36, %p35;
	@%p36 bra 	$L__BB0_16;
	add.s32 	%r71, %r17, %r7;
	mad.lo.s32 	%r72, %r71, %r40, %r10;
	mul.wide.s32 	%rd18, %r72, 4;
	add.s64 	%rd19, %rd2, %rd18;
	ld.global.f32 	%f52, [%rd19];
	ld.global.f32 	%f53, [%rd3+16];
	fma.rn.f32 	%f79, %f52, %f53, %f79;
$L__BB0_16:
	add.s32 	%r18, %r13, -5;
	setp.gt.s32 	%p37, %r18, -1;
	setp.lt.s32 	%p38, %r18, %r41;
	and.pred  	%p39, %p37, %p38;
	and.pred  	%p40, %p1, %p39;
	not.pred 	%p41, %p40;
	@%p41 bra 	$L__BB0_18;
	add.s32 	%r74, %r18, %r7;
	mad.lo.s32 	%r75, %r74, %r40, %r10;
	mul.wide.s32 	%rd20, %r75, 4;
	add.s64 	%rd21, %rd2, %rd20;
	ld.global.f32 	%f54, [%rd21];
	ld.global.f32 	%f55, [%rd3+20];
	fma.rn.f32 	%f79, %f54, %f55, %f79;
$L__BB0_18:
	add.s32 	%r19, %r13, -6;
	setp.gt.s32 	%p42, %r19, -1;
	setp.lt.s32 	%p43, %r19, %r41;
	and.pred  	%p44, %p42, %p43;
	and.pred  	%p45, %p1, %p44;
	not.pred 	%p46, %p45;
	@%p46 bra 	$L__BB0_20;
	add.s32 	%r77, %r19, %r7;
	mad.lo.s32 	%r78, %r77, %r40, %r10;
	mul.wide.s32 	%rd22, %r78, 4;
	add.s64 	%rd23, %rd2, %rd22;
	ld.global.f32 	%f56, [%rd23];
	ld.global.f32 	%f57, [%rd3+24];
	fma.rn.f32 	%f79, %f56, %f57, %f79;
$L__BB0_20:
	add.s32 	%r20, %r13, -7;
	setp.gt.s32 	%p47, %r20, -1;
	setp.lt.s32 	%p48, %r20, %r41;
	and.pred  	%p49, %p47, %p48;
	and.pred  	%p50, %p1, %p49;
	not.pred 	%p51, %p50;
	@%p51 bra 	$L__BB0_22;
	add.s32 	%r80, %r20, %r7;
	mad.lo.s32 	%r81, %r80, %r40, %r10;
	mul.wide.s32 	%rd24, %r81, 4;
	add.s64 	%rd25, %rd2, %rd24;
	ld.global.f32 	%f58, [%rd25];
	ld.global.f32 	%f59, [%rd3+28];
	fma.rn.f32 	%f79, %f58, %f59, %f79;
$L__BB0_22:
	add.s32 	%r112, %r112, 8;
	setp.ne.s32 	%p52, %r112, %r5;
	mov.u32 	%r114, %r5;
	@%p52 bra 	$L__BB0_6;
$L__BB0_23:
	setp.eq.s32 	%p53, %r4, 0;
	@%p53 bra 	$L__BB0_44;
	add.s32 	%r82, %r4, -1;
	setp.lt.u32 	%p54, %r82, 3;
	@%p54 bra 	$L__BB0_34;
	sub.s32 	%r23, %r50, %r114;
	setp.gt.s32 	%p55, %r23, -1;
	setp.lt.s32 	%p56, %r23, %r41;
	and.pred  	%p57, %p55, %p56;
	and.pred  	%p59, %p1, %p57;
	add.s32 	%r83, %r114, %r11;
	mul.wide.s32 	%rd26, %r83, 4;
	add.s64 	%rd4, %rd1, %rd26;
	not.pred 	%p60, %p59;
	@%p60 bra 	$L__BB0_27;
	add.s32 	%r84, %r23, %r7;
	mad.lo.s32 	%r85, %r84, %r40, %r10;
	mul.wide.s32 	%rd27, %r85, 4;
	add.s64 	%rd28, %rd2, %rd27;
	ld.global.f32 	%f61, [%rd28];
	ld.global.f32 	%f62, [%rd4];
	fma.rn.f32 	%f79, %f61, %f62, %f79;
$L__BB0_27:
	not.b32 	%r86, %r114;
	add.s32 	%r24, %r50, %r86;
	setp.gt.s32 	%p61, %r24, -1;
	setp.lt.s32 	%p62, %r24, %r41;
	and.pred  	%p63, %p61, %p62;
	and.pred  	%p65, %p1, %p63;
	not.pred 	%p66, %p65;
	@%p66 bra 	$L__BB0_29;
	add.s32 	%r87, %r24, %r7;
	mad.lo.s32 	%r88, %r87, %r40, %r10;
	mul.wide.s32 	%rd29, %r88, 4;
	add.s64 	%rd30, %rd2, %rd29;
	ld.global.f32 	%f63, [%rd30];
	ld.global.f32 	%f64, [%rd4+4];
	fma.rn.f32 	%f79, %f63, %f64, %f79;
$L__BB0_29:
	add.s32 	%r25, %r23, -2;
	setp.gt.s32 	%p67, %r25, -1;
	setp.lt.s32 	%p68, %r25, %r41;
	and.pred  	%p69, %p67, %p68;
	and.pred  	%p71, %p1, %p69;
	not.pred 	%p72, %p71;
	@%p72 bra 	$L__BB0_31;
	add.s32 	%r90, %r25, %r7;
	mad.lo.s32 	%r91, %r90, %r40, %r10;
	mul.wide.s32 	%rd31, %r91, 4;
	add.s64 	%rd32, %rd2, %rd31;
	ld.global.f32 	%f65, [%rd32];
	ld.global.f32 	%f66, [%rd4+8];
	fma.rn.f32 	%f79, %f65, %f66, %f79;
$L__BB0_31:
	add.s32 	%r26, %r23, -3;
	setp.gt.s32 	%p73, %r26, -1;
	setp.lt.s32 	%p74, %r26, %r41;
	and.pred  	%p75, %p73, %p74;
	and.pred  	%p77, %p1, %p75;
	not.pred 	%p78, %p77;
	@%p78 bra 	$L__BB0_33;
	add.s32 	%r93, %r26, %r7;
	mad.lo.s32 	%r94, %r93, %r40, %r10;
	mul.wide.s32 	%rd33, %r94, 4;
	add.s64 	%rd34, %rd2, %rd33;
	ld.global.f32 	%f67, [%rd34];
	ld.global.f32 	%f68, [%rd4+12];
	fma.rn.f32 	%f79, %f67, %f68, %f79;
$L__BB0_33:
	add.s32 	%r114, %r114, 4;
$L__BB0_34:
	and.b32  	%r95, %r42, 3;
	setp.eq.s32 	%p79, %r95, 0;
	@%p79 bra 	$L__BB0_44;
	setp.eq.s32 	%p80, %r95, 1;
	@%p80 bra 	$L__BB0_41;
	sub.s32 	%r29, %r50, %r114;
	setp.gt.s32 	%p81, %r29, -1;
	setp.lt.s32 	%p82, %r29, %r41;
	and.pred  	%p83, %p81, %p82;
	and.pred  	%p85, %p1, %p83;
	add.s32 	%r96, %r114, %r11;
	mul.wide.s32 	%rd35, %r96, 4;
	add.s64 	%rd5, %rd1, %rd35;
	not.pred 	%p86, %p85;
	@%p86 bra 	$L__BB0_38;
	add.s32 	%r97, %r29, %r7;
	mad.lo.s32 	%r98, %r97, %r40, %r10;
	mul.wide.s32 	%rd36, %r98, 4;
	add.s64 	%rd37, %rd2, %rd36;
	ld.global.f32 	%f70, [%rd37];
	ld.global.f32 	%f71, [%rd5];
	fma.rn.f32 	%f79, %f70, %f71, %f79;
$L__BB0_38:
	not.b32 	%r99, %r114;
	add.s32 	%r30, %r50, %r99;
	setp.gt.s32 	%p87, %r30, -1;
	setp.lt.s32 	%p88, %r30, %r41;
	and.pred  	%p89, %p87, %p88;
	and.pred  	%p90, %p1, %p89;
	not.pred 	%p91, %p90;
	@%p91 bra 	$L__BB0_40;
	add.s32 	%r100, %r30, %r7;
	mad.lo.s32 	%r101, %r100, %r40, %r10;
	mul.wide.s32 	%rd38, %r101, 4;
	add.s64 	%rd39, %rd2, %rd38;
	ld.global.f32 	%f72, [%rd39];
	ld.global.f32 	%f73, [%rd5+4];
	fma.rn.f32 	%f79, %f72, %f73, %f79;
$L__BB0_40:
	add.s32 	%r114, %r114, 2;
$L__BB0_41:
	and.b32  	%r102, %r42, 1;
	setp.eq.b32 	%p92, %r102, 1;
	not.pred 	%p93, %p92;
	@%p93 bra 	$L__BB0_44;
	sub.s32 	%r33, %r50, %r114;
	setp.gt.s32 	%p94, %r33, -1;
	setp.lt.s32 	%p95, %r33, %r41;
	and.pred  	%p96, %p94, %p95;
	and.pred  	%p98, %p1, %p96;
	not.pred 	%p99, %p98;
	@%p99 bra 	$L__BB0_44;
	add.s32 	%r103, %r33, %r7;
	mad.lo.s32 	%r104, %r103, %r40, %r10;
	add.s32 	%r105, %r114, %r11;
	mul.wide.s32 	%rd40, %r104, 4;
	add.s64 	%rd41, %rd2, %rd40;
	ld.global.f32 	%f74, [%rd41];
	mul.wide.s32 	%rd42, %r105, 4;
	add.s64 	%rd43, %rd1, %rd42;
	ld.global.f32 	%f75, [%rd43];
	fma.rn.f32 	%f79, %f74, %f75, %f79;
$L__BB0_44:
	add.s32 	%r111, %r111, 1;
	setp.ne.s32 	%p100, %r111, %r42;
	@%p100 bra 	$L__BB0_4;
	add.s32 	%r110, %r110, 1;
	setp.ne.s32 	%p101, %r110, %r37;
	@%p101 bra 	$L__BB0_3;
$L__BB0_46:
	ld.param.u64 	%rd51, [_Z22conv_input_grad_kernelPfPKfS1_iiiiiii_param_0];
	add.u64 	%rd44, %SP, 0;
	add.u64 	%rd45, %SPL, 0;
	mad.lo.s32 	%r106, %r43, %r1, %r50;
	mad.lo.s32 	%r107, %r106, %r38, %r2;
	cvta.to.global.u64 	%rd46, %rd51;
	mul.wide.s32 	%rd47, %r107, 4;
	add.s64 	%rd48, %rd46, %rd47;
	st.global.f32 	[%rd48], %f79;
	cvt.f64.f32 	%fd1, %f79;
	st.local.v2.u32 	[%rd45], {%r1, %r50};
	st.local.u32 	[%rd45+8], %r2;
	st.local.f64 	[%rd45+16], %fd1;
	mov.u64 	%rd49, $str;
	cvta.global.u64 	%rd50, %rd49;
	{ // callseq 0, 0
	.param .b64 param0;
	st.param.b64 	[param0], %rd50;
	.param .b64 param1;
	st.param.b64 	[param1], %rd44;
	.param .b32 retval0;
	call.uni (retval0), 
	vprintf, 
	(
	param0, 
	param1
	);
	ld.param.b32 	%r108, [retval0];
	} // callseq 0
$L__BB0_47:
	ret;

}
	// .globl	_Z23conv_weight_grad_kernelPfPKfS1_iiiiiii
.visible .entry _Z23conv_weight_grad_kernelPfPKfS1_iiiiiii(
	.param .u64 .ptr .align 1 _Z23conv_weight_grad_kernelPfPKfS1_iiiiiii_param_0,
	.param .u64 .ptr .align 1 _Z23conv_weight_grad_kernelPfPKfS1_iiiiiii_param_1,
	.param .u64 .ptr .align 1 _Z23conv_weight_grad_kernelPfPKfS1_iiiiiii_param_2,
	.param .u32 _Z23conv_weight_grad_kernelPfPKfS1_iiiiiii_param_3,
	.param .u32 _Z23conv_weight_grad_kernelPfPKfS1_iiiiiii_param_4,
	.param .u32 _Z23conv_weight_grad_kernelPfPKfS1_iiiiiii_param_5,
	.param .u32 _Z23conv_weight_grad_kernelPfPKfS1_iiiiiii_param_6,
	.param .u32 _Z23conv_weight_grad_kernelPfPKfS1_iiiiiii_param_7,
	.param .u32 _Z23conv_weight_grad_kernelPfPKfS1_iiiiiii_param_8,
	.param .u32 _Z23conv_weight_grad_kernelPfPKfS1_iiiiiii_param_9
)
{
	.local .align 8 .b8 	__local_depot1[24];
	.reg .b64 	%SP;
	.reg .b64 	%SPL;
	.reg .pred 	%p<18>;
	.reg .b32 	%r<60>;
	.reg .b32 	%f<121>;
	.reg .b64 	%rd<29>;
	.reg .b64 	%fd<2>;

	mov.u64 	%SPL, __local_depot1;
	cvta.local.u64 	%SP, %SPL;
	ld.param.u64 	%rd5, [_Z23conv_weight_grad_kernelPfPKfS1_iiiiiii_param_0];
	ld.param.u64 	%rd6, [_Z23conv_weight_grad_kernelPfPKfS1_iiiiiii_param_1];
	ld.param.u64 	%rd7, [_Z23conv_weight_grad_kernelPfPKfS1_iiiiiii_param_2];
	ld.param.u32 	%r28, [_Z23conv_weight_grad_kernelPfPKfS1_iiiiiii_param_3];
	ld.param.u32 	%r34, [_Z23conv_weight_grad_kernelPfPKfS1_iiiiiii_param_4];
	ld.param.u32 	%r29, [_Z23conv_weight_grad_kernelPfPKfS1_iiiiiii_param_5];
	ld.param.u32 	%r30, [_Z23conv_weight_grad_kernelPfPKfS1_iiiiiii_param_6];
	ld.param.u32 	%r31, [_Z23conv_weight_grad_kernelPfPKfS1_iiiiiii_param_7];
	ld.param.u32 	%r32, [_Z23conv_weight_grad_kernelPfPKfS1_iiiiiii_param_8];
	ld.param.u32 	%r33, [_Z23conv_weight_grad_kernelPfPKfS1_iiiiiii_param_9];
	cvta.to.global.u64 	%rd1, %rd7;
	cvta.to.global.u64 	%rd2, %rd6;
	mov.u32 	%r1, %ctaid.z;
	mov.u32 	%r2, %ctaid.y;
	mov.u32 	%r3, %tid.x;
	mov.u32 	%r4, %tid.y;
	max.s32 	%r35, %r3, %r4;
	setp.ge.s32 	%p1, %r35, %r33;
	setp.ge.s32 	%p2, %r2, %r28;
	or.pred  	%p3, %p2, %p1;
	setp.ge.s32 	%p4, %r1, %r34;
	or.pred  	%p5, %p4, %p3;
	mov.f32 	%f119, 0f00000000;
	@%p5 bra 	$L__BB1_19;
	setp.lt.s32 	%p6, %r32, 1;
	@%p6 bra 	$L__BB1_18;
	setp.lt.s32 	%p7, %r31, 1;
	mul.lo.s32 	%r5, %r30, %r2;
	@%p7 bra 	$L__BB1_18;
	and.b32  	%r6, %r31, 15;
	and.b32  	%r7, %r31, 7;
	and.b32  	%r8, %r31, 2147483632;
	and.b32  	%r9, %r31, 3;
	neg.s32 	%r10, %r8;
	add.s32 	%r11, %r5, %r4;
	mul.lo.s32 	%r12, %r32, %r1;
	mov.f32 	%f119, 0f00000000;
	mov.b32 	%r53, 0;
$L__BB1_4:
	setp.lt.u32 	%p8, %r31, 16;
	add.s32 	%r38, %r53, %r12;
	mul.lo.s32 	%r14, %r38, %r31;
	add.s32 	%r39, %r11, %r53;
	mad.lo.s32 	%r15, %r39, %r29, %r3;
	mov.b32 	%r58, 0;
	@%p8 bra 	$L__BB1_7;
	mov.u32 	%r54, %r15;
	mov.u32 	%r55, %r14;
	mov.u32 	%r56, %r10;
$L__BB1_6:
	.pragma "nounroll";
	mul.wide.s32 	%rd8, %r55, 4;
	add.s64 	%rd9, %rd2, %rd8;
	mul.wide.s32 	%rd10, %r54, 4;
	add.s64 	%rd11, %rd1, %rd10;
	ld.global.f32 	%f21, [%rd9];
	ld.global.f32 	%f22, [%rd11];
	fma.rn.f32 	%f23, %f21, %f22, %f119;
	ld.global.f32 	%f24, [%rd9+4];
	ld.global.f32 	%f25, [%rd11+4];
	fma.rn.f32 	%f26, %f24, %f25, %f23;
	ld.global.f32 	%f27, [%rd9+8];
	ld.global.f32 	%f28, [%rd11+8];
	fma.rn.f32 	%f29, %f27, %f28, %f26;
	ld.global.f32 	%f30, [%rd9+12];
	ld.global.f32 	%f31, [%rd11+12];
	fma.rn.f32 	%f32, %f30, %f31, %f29;
	ld.global.f32 	%f33, [%rd9+16];
	ld.global.f32 	%f34, [%rd11+16];
	fma.rn.f32 	%f35, %f33, %f34, %f32;
	ld.global.f32 	%f36, [%rd9+20];
	ld.global.f32 	%f37, [%rd11+20];
	fma.rn.f32 	%f38, %f36, %f37, %f35;
	ld.global.f32 	%f39, [%rd9+24];
	ld.global.f32 	%f40, [%rd11+24];
	fma.rn.f32 	%f41, %f39, %f40, %f38;
	ld.global.f32 	%f42, [%rd9+28];
	ld.global.f32 	%f43, [%rd11+28];
	fma.rn.f32 	%f44, %f42, %f43, %f41;
	ld.global.f32 	%f45, [%rd9+32];
	ld.global.f32 	%f46, [%rd11+32];
	fma.rn.f32 	%f47, %f45, %f46, %f44;
	ld.global.f32 	%f48, [%rd9+36];
	ld.global.f32 	%f49, [%rd11+36];
	fma.rn.f32 	%f50, %f48, %f49, %f47;
	ld.global.f32 	%f51, [%rd9+40];
	ld.global.f32 	%f52, [%rd11+40];
	fma.rn.f32 	%f53, %f51, %f52, %f50;
	ld.global.f32 	%f54, [%rd9+44];
	ld.global.f32 	%f55, [%rd11+44];
	fma.rn.f32 	%f56, %f54, %f55, %f53;
	ld.global.f32 	%f57, [%rd9+48];
	ld.global.f32 	%f58, [%rd11+48];
	fma.rn.f32 	%f59, %f57, %f58, %f56;
	ld.global.f32 	%f60, [%rd9+52];
	ld.global.f32 	%f61, [%rd11+52];
	fma.rn.f32 	%f62, %f60, %f61, %f59;
	ld.global.f32 	%f63, [%rd9+56];
	ld.global.f32 	%f64, [%rd11+56];
	fma.rn.f32 	%f65, %f63, %f64, %f62;
	ld.global.f32 	%f66, [%rd9+60];
	ld.global.f32 	%f67, [%rd11+60];
	fma.rn.f32 	%f119, %f66, %f67, %f65;
	add.s32 	%r56, %r56, 16;
	add.s32 	%r55, %r55, 16;
	add.s32 	%r54, %r54, 16;
	setp.ne.s32 	%p9, %r56, 0;
	mov.u32 	%r58, %r8;
	@%p9 bra 	$L__BB1_6;
$L__BB1_7:
	setp.eq.s32 	%p10, %r6, 0;
	@%p10 bra 	$L__BB1_17;
	add.s32 	%r40, %r6, -1;
	setp.lt.u32 	%p11, %r40, 7;
	@%p11 bra 	$L__BB1_10;
	add.s32 	%r41, %r58, %r14;
	add.s32 	%r42, %r15, %r58;
	mul.wide.s32 	%rd12, %r41, 4;
	add.s64 	%rd13, %rd2, %rd12;
	ld.global.f32 	%f69, [%rd13];
	mul.wide.s32 	%rd14, %r42, 4;
	add.s64 	%rd15, %rd1, %rd14;
	ld.global.f32 	%f70, [%rd15];
	fma.rn.f32 	%f71, %f69, %f70, %f119;
	ld.global.f32 	%f72, [%rd13+4];
	ld.global.f32 	%f73, [%rd15+4];
	fma.rn.f32 	%f74, %f72, %f73, %f71;
	ld.global.f32 	%f75, [%rd13+8];
	ld.global.f32 	%f76, [%rd15+8];
	fma.rn.f32 	%f77, %f75, %f76, %f74;
	ld.global.f32 	%f78, [%rd13+12];
	ld.global.f32 	%f79, [%rd15+12];
	fma.rn.f32 	%f80, %f78, %f79, %f77;
	ld.global.f32 	%f81, [%rd13+16];
	ld.global.f32 	%f82, [%rd15+16];
	fma.rn.f32 	%f83, %f81, %f82, %f80;
	ld.global.f32 	%f84, [%rd13+20];
	ld.global.f32 	%f85, [%rd15+20];
	fma.rn.f32 	%f86, %f84, %f85, %f83;
	ld.global.f32 	%f87, [%rd13+24];
	ld.global.f32 	%f88, [%rd15+24];
	fma.rn.f32 	%f89, %f87, %f88, %f86;
	ld.global.f32 	%f90, [%rd13+28];
	ld.global.f32 	%f91, [%rd15+28];
	fma.rn.f32 	%f119, %f90, %f91, %f89;
	add.s32 	%r58, %r58, 8;
$L__BB1_10:
	setp.eq.s32 	%p12, %r7, 0;
	@%p12 bra 	$L__BB1_17;
	add.s32 	%r43, %r7, -1;
	setp.lt.u32 	%p13, %r43, 3;
	@%p13 bra 	$L__BB1_13;
	add.s32 	%r44, %r58, %r14;
	add.s32 	%r45, %r15, %r58;
	mul.wide.s32 	%rd16, %r44, 4;
	add.s64 	%rd17, %rd2, %rd16;
	ld.global.f32 	%f93, [%rd17];
	mul.wide.s32 	%rd18, %r45, 4;
	add.s64 	%rd19, %rd1, %rd18;
	ld.global.f32 	%f94, [%rd19];
	fma.rn.f32 	%f95, %f93, %f94, %f119;
	ld.global.f32 	%f96, [%rd17+4];
	ld.global.f32 	%f97, [%rd19+4];
	fma.rn.f32 	%f98, %f96, %f97, %f95;
	ld.global.f32 	%f99, [%rd17+8];
	ld.global.f32 	%f100, [%rd19+8];
	fma.rn.f32 	%f101, %f99, %f100, %f98;
	ld.global.f32 	%f102, [%rd17+12];
	ld.global.f32 	%f103, [%rd19+12];
	fma.rn.f32 	%f119, %f102, %f103, %f101;
	add.s32 	%r58, %r58, 4;
$L__BB1_13:
	setp.eq.s32 	%p14, %r9, 0;
	@%p14 bra 	$L__BB1_17;
	setp.eq.s32 	%p15, %r9, 1;
	add.s32 	%r46, %r58, %r14;
	add.s32 	%r47, %r15, %r58;
	mul.wide.s32 	%rd20, %r46, 4;
	add.s64 	%rd3, %rd2, %rd20;
	ld.global.f32 	%f104, [%rd3];
	mul.wide.s32 	%rd21, %r47, 4;
	add.s64 	%rd4, %rd1, %rd21;
	ld.global.f32 	%f105, [%rd4];
	fma.rn.f32 	%f119, %f104, %f105, %f119;
	@%p15 bra 	$L__BB1_17;
	setp.eq.s32 	%p16, %r9, 2;
	ld.global.f32 	%f106, [%rd3+4];
	ld.global.f32 	%f107, [%rd4+4];
	fma.rn.f32 	%f119, %f106, %f107, %f119;
	@%p16 bra 	$L__BB1_17;
	ld.global.f32 	%f108, [%rd3+8];
	ld.global.f32 	%f109, [%rd4+8];
	fma.rn.f32 	%f119, %f108, %f109, %f119;
$L__BB1_17:
	add.s32 	%r53, %r53, 1;
	setp.ne.s32 	%p17, %r53, %r32;
	@%p17 bra 	$L__BB1_4;
$L__BB1_18:
	add.u64 	%rd22, %SP, 0;
	add.u64 	%rd23, %SPL, 0;
	mad.lo.s32 	%r48, %r28, %r1, %r2;
	mad.lo.s32 	%r49, %r48, %r33, %r4;
	mad.lo.s32 	%r50, %r49, %r33, %r3;
	cvta.to.global.u64 	%rd24, %rd5;
	mul.wide.s32 	%rd25, %r50, 4;
	add.s64 	%rd26, %rd24, %rd25;
	st.global.f32 	[%rd26], %f119;
	cvt.f64.f32 	%fd1, %f119;
	st.local.v2.u32 	[%rd23], {%r1, %r2};
	st.local.v2.u32 	[%rd23+8], {%r4, %r3};
	st.local.f64 	[%rd23+16], %fd1;
	mov.u64 	%rd27, $str$1;
	cvta.global.u64 	%rd28, %rd27;
	{ // callseq 1, 0
	.param .b64 param0;
	st.param.b64 	[param0], %rd28;
	.param .b64 param1;
	st.param.b64 	[param1], %rd22;
	.param .b32 retval0;
	call.uni (retval0), 
	vprintf, 
	(
	param0, 
	param1
	);
	ld.param.b32 	%r51, [retval0];
	} // callseq 1
$L__BB1_19:
	ret;

}


// ===== COMPILED SASS (sm_100) =====

	.target	sm_100

	.elftype	@"ET_EXEC"


//--------------------- .note.nv.tkinfo           --------------------------
	.section	.note.nv.tkinfo,"",@"SHT_NOTE"
	.sectionflags	@"SHF_NOTE_NV_TKINFO"
	.tkinfo
        /*0018*/ 	.word	0x00000002
        /*0030*/ 	.string	""
        /*0030*/ 	.string	"ptxas"
        /*0030*/ 	.string	"Cuda compilation tools, release 13.0, V13.0.88"
        /*0030*/ 	.string	"Build cuda_13.0.r13.0/compiler.36424714_0"
        /*0030*/ 	.string	"-arch sm_100 -m 64 "



//--------------------- .note.nv.cuinfo           --------------------------
	.section	.note.nv.cuinfo,"",@"SHT_NOTE"
	.sectionflags	@"SHF_NOTE_NV_CUINFO"
        /*0018*/ 	.short	0x0002
        /*001a*/ 	.short	0x0064
        /*001c*/ 	.short	0x0082
	.zero		2


//--------------------- .nv.info                  --------------------------
	.section	.nv.info,"",@"SHT_CUDA_INFO"
	.align	4


	//----- nvinfo : EIATTR_REGCOUNT
	.align		4
        /*0000*/ 	.byte	0x04, 0x2f
        /*0002*/ 	.short	(.L_3 - .L_2)
	.align		4
.L_2:
        /*0004*/ 	.word	index@(_Z22conv_input_grad_kernelPfPKfS1_iiiiiii)
        /*0008*/ 	.word	0x00000020


	//----- nvinfo : EIATTR_FRAME_SIZE
	.align		4
.L_3:
        /*000c*/ 	.byte	0x04, 0x11
        /*000e*/ 	.short	(.L_5 - .L_4)
	.align		4
.L_4:
        /*0010*/ 	.word	index@(_Z22conv_input_grad_kernelPfPKfS1_iiiiiii)
        /*0014*/ 	.word	0x00000018


	//----- nvinfo : EIATTR_REGCOUNT
	.align		4
.L_5:
        /*0018*/ 	.byte	0x04, 0x2f
        /*001a*/ 	.short	(.L_7 - .L_6)
	.align		4
.L_6:
        /*001c*/ 	.word	index@(_Z23conv_weight_grad_kernelPfPKfS1_iiiiiii)
        /*0020*/ 	.word	0x00000020


	//----- nvinfo : EIATTR_FRAME_SIZE
	.align		4
.L_7:
        /*0024*/ 	.byte	0x04, 0x11
        /*0026*/ 	.short	(.L_9 - .L_8)
	.align		4
.L_8:
        /*0028*/ 	.word	index@(_Z23conv_weight_grad_kernelPfPKfS1_iiiiiii)
        /*002c*/ 	.word	0x00000018


	//----- nvinfo : EIATTR_MIN_STACK_SIZE
	.align		4
.L_9:
        /*0030*/ 	.byte	0x04, 0x12
        /*0032*/ 	.short	(.L_11 - .L_10)
	.align		4
.L_10:
        /*0034*/ 	.word	index@(_Z23conv_weight_grad_kernelPfPKfS1_iiiiiii)
        /*0038*/ 	.word	0x00000018


	//----- nvinfo : EIATTR_MIN_STACK_SIZE
	.align		4
.L_11:
        /*003c*/ 	.byte	0x04, 0x12
        /*003e*/ 	.short	(.L_13 - .L_12)
	.align		4
.L_12:
        /*0040*/ 	.word	index@(_Z22conv_input_grad_kernelPfPKfS1_iiiiiii)
        /*0044*/ 	.word	0x00000018
.L_13:


//--------------------- .nv.compat                --------------------------
	.section	.nv.compat,"",@"SHT_CUDA_COMPAT_INFO"
	.align	4
        /*0000*/ 	.byte	0x02, 0x09, 0x00, 0x00, 0x02, 0x02, 0x01, 0x00, 0x02, 0x05, 0x05, 0x00, 0x03, 0x07, 0x01, 0x01
        /*0010*/ 	.byte	0x02, 0x03, 0x00, 0x00, 0x02, 0x06, 0x01, 0x00, 0x04, 0x0b, 0x08, 0x00, 0x09, 0x00, 0x00, 0x00
        /*0020*/ 	.byte	0x00, 0x00, 0x00, 0x00


//--------------------- .nv.info._Z23conv_weight_grad_kernelPfPKfS1_iiiiiii --------------------------
	.section	.nv.info._Z23conv_weight_grad_kernelPfPKfS1_iiiiiii,"",@"SHT_CUDA_INFO"
	.sectionflags	@""
	.align	4


	//----- nvinfo : EIATTR_CUDA_API_VERSION
	.align		4
        /*0000*/ 	.byte	0x04, 0x37
        /*0002*/ 	.short	(.L_15 - .L_14)
.L_14:
        /*0004*/ 	.word	0x00000082


	//----- nvinfo : EIATTR_KPARAM_INFO
	.align		4
.L_15:
        /*0008*/ 	.byte	0x04, 0x17
        /*000a*/ 	.short	(.L_17 - .L_16)
.L_16:
        /*000c*/ 	.word	0x00000000
        /*0010*/ 	.short	0x0009
        /*0012*/ 	.short	0x0030
        /*0014*/ 	.byte	0x00, 0xf0, 0x11, 0x00


	//----- nvinfo : EIATTR_KPARAM_INFO
	.align		4
.L_17:
        /*0018*/ 	.byte	0x04, 0x17
        /*001a*/ 	.short	(.L_19 - .L_18)
.L_18:
        /*001c*/ 	.word	0x00000000
        /*0020*/ 	.short	0x0008
        /*0022*/ 	.short	0x002c
        /*0024*/ 	.byte	0x00, 0xf0, 0x11, 0x00


	//----- nvinfo : EIATTR_KPARAM_INFO
	.align		4
.L_19:
        /*0028*/ 	.byte	0x04, 0x17
        /*002a*/ 	.short	(.L_21 - .L_20)
.L_20:
        /*002c*/ 	.word	0x00000000
        /*0030*/ 	.short	0x0007
        /*0032*/ 	.short	0x0028
        /*0034*/ 	.byte	0x00, 0xf0, 0x11, 0x00


	//----- nvinfo : EIATTR_KPARAM_INFO
	.align		4
.L_21:
        /*0038*/ 	.byte	0x04, 0x17
        /*003a*/ 	.short	(.L_23 - .L_22)
.L_22:
        /*003c*/ 	.word	0x00000000
        /*0040*/ 	.short	0x0006
        /*0042*/ 	.short	0x0024
        /*0044*/ 	.byte	0x00, 0xf0, 0x11, 0x00


	//----- nvinfo : EIATTR_KPARAM_INFO
	.align		4
.L_23:
        /*0048*/ 	.byte	0x04, 0x17
        /*004a*/ 	.short	(.L_25 - .L_24)
.L_24:
        /*004c*/ 	.word	0x00000000
        /*0050*/ 	.short	0x0005
        /*0052*/ 	.short	0x0020
        /*0054*/ 	.byte	0x00, 0xf0, 0x11, 0x00


	//----- nvinfo : EIATTR_KPARAM_INFO
	.align		4
.L_25:
        /*0058*/ 	.byte	0x04, 0x17
        /*005a*/ 	.short	(.L_27 - .L_26)
.L_26:
        /*005c*/ 	.word	0x00000000
        /*0060*/ 	.short	0x0004
        /*0062*/ 	.short	0x001c
        /*0064*/ 	.byte	0x00, 0xf0, 0x11, 0x00


	//----- nvinfo : EIATTR_KPARAM_INFO
	.align		4
.L_27:
        /*0068*/ 	.byte	0x04, 0x17
        /*006a*/ 	.short	(.L_29 - .L_28)
.L_28:
        /*006c*/ 	.word	0x00000000
        /*0070*/ 	.short	0x0003
        /*0072*/ 	.short	0x0018
        /*0074*/ 	.byte	0x00, 0xf0, 0x11, 0x00


	//----- nvinfo : EIATTR_KPARAM_INFO
	.align		4
.L_29:
        /*0078*/ 	.byte	0x04, 0x17
        /*007a*/ 	.short	(.L_31 - .L_30)
.L_30:
        /*007c*/ 	.word	0x00000000
        /*0080*/ 	.short	0x0002
        /*0082*/ 	.short	0x0010
        /*0084*/ 	.byte	0x00, 0xf5, 0x21, 0x00


	//----- nvinfo : EIATTR_KPARAM_INFO
	.align		4
.L_31:
        /*0088*/ 	.byte	0x04, 0x17
        /*008a*/ 	.short	(.L_33 - .L_32)
.L_32:
        /*008c*/ 	.word	0x00000000
        /*0090*/ 	.short	0x0001
        /*0092*/ 	.short	0x0008
        /*0094*/ 	.byte	0x00, 0xf5, 0x21, 0x00


	//----- nvinfo : EIATTR_KPARAM_INFO
	.align		4
.L_33:
        /*0098*/ 	.byte	0x04, 0x17
        /*009a*/ 	.short	(.L_35 - .L_34)
.L_34:
        /*009c*/ 	.word	0x00000000
        /*00a0*/ 	.short	0x0000
        /*00a2*/ 	.short	0x0000
        /*00a4*/ 	.byte	0x00, 0xf5, 0x21, 0x00


	//----- nvinfo : EIATTR_SPARSE_MMA_MASK
	.align		4
.L_35:
        /*00a8*/ 	.byte	0x03, 0x50
        /*00aa*/ 	.short	0x0000


	//----- nvinfo : EIATTR_MAXREG_COUNT
	.align		4
        /*00ac*/ 	.byte	0x03, 0x1b
        /*00ae*/ 	.short	0x00ff


	//----- nvinfo : EIATTR_EXTERNS
	.align		4
        /*00b0*/ 	.byte	0x04, 0x0f
        /*00b2*/ 	.short	(.L_37 - .L_36)


	//   ....[0]....
	.align		4
.L_36:
        /*00b4*/ 	.word	index@(vprintf)


	//----- nvinfo : EIATTR_MERCURY_ISA_VERSION
	.align		4
.L_37:
        /*00b8*/ 	.byte	0x03, 0x5f
        /*00ba*/ 	.short	0x0101


	//----- nvinfo : EIATTR_VRC_CTA_INIT_COUNT
	.align		4
        /*00bc*/ 	.byte	0x02, 0x4a
	.zero		1
	.zero		1


	//----- nvinfo : EIATTR_SYSCALL_OFFSETS
	.align		4
        /*00c0*/ 	.byte	0x04, 0x46
        /*00c2*/ 	.short	(.L_39 - .L_38)


	//   ....[0]....
.L_38:
        /*00c4*/ 	.word	0x00000cb0


	//----- nvinfo : EIATTR_EXIT_INSTR_OFFSETS
	.align		4
.L_39:
        /*00c8*/ 	.byte	0x04, 0x1c
        /*00ca*/ 	.short	(.L_41 - .L_40)


	//   ....[0]....
.L_40:
        /*00cc*/ 	.word	0x00000100


	//   ....[1]....
        /*00d0*/ 	.word	0x00000cc0


	//----- nvinfo : EIATTR_CRS_STACK_SIZE
	.align		4
.L_41:
        /*00d4*/ 	.byte	0x04, 0x1e
        /*00d6*/ 	.short	(.L_43 - .L_42)
.L_42:
        /*00d8*/ 	.word	0x00000000


	//----- nvinfo : EIATTR_CBANK_PARAM_SIZE
	.align		4
.L_43:
        /*00dc*/ 	.byte	0x03, 0x19
        /*00de*/ 	.short	0x0034


	//----- nvinfo : EIATTR_PARAM_CBANK
	.align		4
        /*00e0*/ 	.byte	0x04, 0x0a
        /*00e2*/ 	.short	(.L_45 - .L_44)
	.align		4
.L_44:
        /*00e4*/ 	.word	index@(.nv.constant0._Z23conv_weight_grad_kernelPfPKfS1_iiiiiii)
        /*00e8*/ 	.short	0x0380
        /*00ea*/ 	.short	0x0034


	//----- nvinfo : EIATTR_SW_WAR
	.align		4
.L_45:
        /*00ec*/ 	.byte	0x04, 0x36
        /*00ee*/ 	.short	(.L_47 - .L_46)
.L_46:
        /*00f0*/ 	.word	0x00000008
.L_47:


//--------------------- .nv.info._Z22conv_input_grad_kernelPfPKfS1_iiiiiii --------------------------
	.section	.nv.info._Z22conv_input_grad_kernelPfPKfS1_iiiiiii,"",@"SHT_CUDA_INFO"
	.sectionflags	@""
	.align	4


	//----- nvinfo : EIATTR_CUDA_API_VERSION
	.align		4
        /*0000*/ 	.byte	0x04, 0x37
        /*0002*/ 	.short	(.L_49 - .L_48)
.L_48:
        /*0004*/ 	.word	0x00000082


	//----- nvinfo : EIATTR_KPARAM_INFO
	.align		4
.L_49:
        /*0008*/ 	.byte	0x04, 0x17
        /*000a*/ 	.short	(.L_51 - .L_50)
.L_50:
        /*000c*/ 	.word	0x00000000
        /*0010*/ 	.short	0x0009
        /*0012*/ 	.short	0x0030
        /*0014*/ 	.byte	0x00, 0xf0, 0x11, 0x00


	//----- nvinfo : EIATTR_KPARAM_INFO
	.align		4
.L_51:
        /*0018*/ 	.byte	0x04, 0x17
        /*001a*/ 	.short	(.L_53 - .L_52)
.L_52:
        /*001c*/ 	.word	0x00000000
        /*0020*/ 	.short	0x0008
        /*0022*/ 	.short	0x002c
        /*0024*/ 	.byte	0x00, 0xf0, 0x11, 0x00


	//----- nvinfo : EIATTR_KPARAM_INFO
	.align		4
.L_53:
        /*0028*/ 	.byte	0x04, 0x17
        /*002a*/ 	.short	(.L_55 - .L_54)
.L_54:
        /*002c*/ 	.word	0x00000000
        /*0030*/ 	.short	0x0007
        /*0032*/ 	.short	0x0028
        /*0034*/ 	.byte	0x00, 0xf0, 0x11, 0x00


	//----- nvinfo : EIATTR_KPARAM_INFO
	.align		4
.L_55:
        /*0038*/ 	.byte	0x04, 0x17
        /*003a*/ 	.short	(.L_57 - .L_56)
.L_56:
        /*003c*/ 	.word	0x00000000
        /*0040*/ 	.short	0x0006
        /*0042*/ 	.short	0x0024
        /*0044*/ 	.byte	0x00, 0xf0, 0x11, 0x00


	//----- nvinfo : EIATTR_KPARAM_INFO
	.align		4
.L_57:
        /*0048*/ 	.byte	0x04, 0x17
        /*004a*/ 	.short	(.L_59 - .L_58)
.L_58:
        /*004c*/ 	.word	0x00000000
        /*0050*/ 	.short	0x0005
        /*0052*/ 	.short	0x0020
        /*0054*/ 	.byte	0x00, 0xf0, 0x11, 0x00


	//----- nvinfo : EIATTR_KPARAM_INFO
	.align		4
.L_59:
        /*0058*/ 	.byte	0x04, 0x17
        /*005a*/ 	.short	(.L_61 - .L_60)
.L_60:
        /*005c*/ 	.word	0x00000000
        /*0060*/ 	.short	0x0004
        /*0062*/ 	.short	0x001c
        /*0064*/ 	.byte	0x00, 0xf0, 0x11, 0x00


	//----- nvinfo : EIATTR_KPARAM_INFO
	.align		4
.L_61:
        /*0068*/ 	.byte	0x04, 0x17
        /*006a*/ 	.short	(.L_63 - .L_62)
.L_62:
        /*006c*/ 	.word	0x00000000
        /*0070*/ 	.short	0x0003
        /*0072*/ 	.short	0x0018
        /*0074*/ 	.byte	0x00, 0xf0, 0x11, 0x00


	//----- nvinfo : EIATTR_KPARAM_INFO
	.align		4
.L_63:
        /*0078*/ 	.byte	0x04, 0x17
        /*007a*/ 	.short	(.L_65 - .L_64)
.L_64:
        /*007c*/ 	.word	0x00000000
        /*0080*/ 	.short	0x0002
        /*0082*/ 	.short	0x0010
        /*0084*/ 	.byte	0x00, 0xf5, 0x21, 0x00


	//----- nvinfo : EIATTR_KPARAM_INFO
	.align		4
.L_65:
        /*0088*/ 	.byte	0x04, 0x17
        /*008a*/ 	.short	(.L_67 - .L_66)
.L_66:
        /*008c*/ 	.word	0x00000000
        /*0090*/ 	.short	0x0001
        /*0092*/ 	.short	0x0008
        /*0094*/ 	.byte	0x00, 0xf5, 0x21, 0x00


	//----- nvinfo : EIATTR_KPARAM_INFO
	.align		4
.L_67:
        /*0098*/ 	.byte	0x04, 0x17
        /*009a*/ 	.short	(.L_69 - .L_68)
.L_68:
        /*009c*/ 	.word	0x00000000
        /*00a0*/ 	.short	0x0000
        /*00a2*/ 	.short	0x0000
        /*00a4*/ 	.byte	0x00, 0xf5, 0x21, 0x00


	//----- nvinfo : EIATTR_SPARSE_MMA_MASK
	.align		4
.L_69:
        /*00a8*/ 	.byte	0x03, 0x50
        /*00aa*/ 	.short	0x0000


	//----- nvinfo : EIATTR_MAXREG_COUNT
	.align		4
        /*00ac*/ 	.byte	0x03, 0x1b
        /*00ae*/ 	.short	0x00ff


	//----- nvinfo : EIATTR_EXTERNS
	.align		4
        /*00b0*/ 	.byte	0x04, 0x0f
        /*00b2*/ 	.short	(.L_71 - .L_70)


	//   ....[0]....
	.align		4
.L_70:
        /*00b4*/ 	.word	index@(vprintf)


	//----- nvinfo : EIATTR_MERCURY_ISA_VERSION
	.align		4
.L_71:
        /*00b8*/ 	.byte	0x03, 0x5f
        /*00ba*/ 	.short	0x0101


	//----- nvinfo : EIATTR_VRC_CTA_INIT_COUNT
	.align		4
        /*00bc*/ 	.byte	0x02, 0x4a
	.zero		1
	.zero		1


	//----- nvinfo : EIATTR_SYSCALL_OFFSETS
	.align		4
        /*00c0*/ 	.byte	0x04, 0x46
        /*00c2*/ 	.short	(.L_73 - .L_72)


	//   ....[0]....
.L_72:
        /*00c4*/ 	.word	0x00001230


	//----- nvinfo : EIATTR_EXIT_INSTR_OFFSETS
	.align		4
.L_73:
        /*00c8*/ 	.byte	0x04, 0x1c
        /*00ca*/ 	.short	(.L_75 - .L_74)


	//   ....[0]....
.L_74:
        /*00cc*/ 	.word	0x00000140


	//   ....[1]....
        /*00d0*/ 	.word	0x00001240


	//----- nvinfo : EIATTR_CRS_STACK_SIZE
	.align		4
.L_75:
        /*00d4*/ 	.byte	0x04, 0x1e
        /*00d6*/ 	.short	(.L_77 - .L_76)
.L_76:
        /*00d8*/ 	.word	0x00000000


	//----- nvinfo : EIATTR_CBANK_PARAM_SIZE
	.align		4
.L_77:
        /*00dc*/ 	.byte	0x03, 0x19
        /*00de*/ 	.short	0x0034


	//----- nvinfo : EIATTR_PARAM_CBANK
	.align		4
        /*00e0*/ 	.byte	0x04, 0x0a
        /*00e2*/ 	.short	(.L_79 - .L_78)
	.align		4
.L_78:
        /*00e4*/ 	.word	index@(.nv.constant0._Z22conv_input_grad_kernelPfPKfS1_iiiiiii)
        /*00e8*/ 	.short	0x0380
        /*00ea*/ 	.short	0x0034


	//----- nvinfo : EIATTR_SW_WAR
	.align		4
.L_79:
        /*00ec*/ 	.byte	0x04, 0x36
        /*00ee*/ 	.short	(.L_81 - .L_80)
.L_80:
        /*00f0*/ 	.word	0x00000008
.L_81:


//--------------------- .nv.callgraph             --------------------------
	.section	.nv.callgraph,"",@"SHT_CUDA_CALLGRAPH"
	.align	4
	.sectionentsize	8
	.align		4
        /*0000*/ 	.word	0x00000000
	.align		4
        /*0004*/ 	.word	0xffffffff
	.align		4
        /*0008*/ 	.word	index@(_Z23conv_weight_grad_kernelPfPKfS1_iiiiiii)
	.align		4
        /*000c*/ 	.word	index@(vprintf)
	.align		4
        /*0010*/ 	.word	index@(_Z22conv_input_grad_kernelPfPKfS1_iiiiiii)
	.align		4
        /*0014*/ 	.word	index@(vprintf)
	.align		4
        /*0018*/ 	.word	0x00000000
	.align		4
        /*001c*/ 	.word	0xfffffffe
	.align		4
        /*0020*/ 	.word	0x00000000
	.align		4
        /*0024*/ 	.word	0xfffffffd
	.align		4
        /*0028*/ 	.word	0x00000000
	.align		4
        /*002c*/ 	.word	0xfffffffc


//--------------------- .nv.constant4             --------------------------
	.section	.nv.constant4,"a",@progbits
	.align	8
	.align		8
.nv.constant4:
        /*0000*/ 	.dword	vprintf
	.align		8
        /*0008*/ 	.dword	$str
	.align		8
        /*0010*/ 	.dword	$str$1


//--------------------- .text._Z23conv_weight_grad_kernelPfPKfS1_iiiiiii --------------------------
	.section	.text._Z23conv_weight_grad_kernelPfPKfS1_iiiiiii,"ax",@progbits
	.align	128
        .global         _Z23conv_weight_grad_kernelPfPKfS1_iiiiiii
        .type           _Z23conv_weight_grad_kernelPfPKfS1_iiiiiii,@function
        .size           _Z23conv_weight_grad_kernelPfPKfS1_iiiiiii,(.L_x_20 - _Z23conv_weight_grad_kernelPfPKfS1_iiiiiii)
        .other          _Z23conv_weight_grad_kernelPfPKfS1_iiiiiii,@"STO_CUDA_ENTRY STV_DEFAULT"
_Z23conv_weight_grad_kernelPfPKfS1_iiiiiii:
.text._Z23conv_weight_grad_kernelPfPKfS1_iiiiiii:
[----:B------:R-:W0:Y:S01]  /*0000*/  LDC R1, c[0x0][0x37c] ;  /* 0x0000df00ff017b82 */ /* 0x000e220000000800 */
[----:B------:R-:W1:Y:S01]  /*0010*/  S2R R3, SR_TID.X ;  /* 0x0000000000037919 */ /* 0x000e620000002100 */
[----:B------:R-:W2:Y:S01]  /*0020*/  LDCU UR6, c[0x0][0x3b0] ;  /* 0x00007600ff0677ac */ /* 0x000ea20008000800 */
[----:B0-----:R-:W-:Y:S01]  /*0030*/  IADD3 R1, PT, PT, R1, -0x18, RZ ;  /* 0xffffffe801017810 */ /* 0x001fe20007ffe0ff */
[----:B------:R-:W1:Y:S01]  /*0040*/  S2R R2, SR_TID.Y ;  /* 0x0000000000027919 */ /* 0x000e620000002200 */
[----:B------:R-:W0:Y:S01]  /*0050*/  LDCU.64 UR8, c[0x0][0x398] ;  /* 0x00007300ff0877ac */ /* 0x000e220008000a00 */
[----:B------:R-:W0:Y:S01]  /*0060*/  S2R R9, SR_CTAID.Y ;  /* 0x0000000000097919 */ /* 0x000e220000002600 */
[----:B------:R-:W3:Y:S01]  /*0070*/  LDCU UR4, c[0x0][0x2f8] ;  /* 0x00005f00ff0477ac */ /* 0x000ee20008000800 */
[----:B------:R-:W4:Y:S01]  /*0080*/  S2R R8, SR_CTAID.Z ;  /* 0x0000000000087919 */ /* 0x000f220000002700 */
[----:B------:R-:W5:Y:S01]  /*0090*/  LDCU UR5, c[0x0][0x2fc] ;  /* 0x00005f80ff0577ac */ /* 0x000f620008000800 */
[----:B---3--:R-:W-:-:S04]  /*00a0*/  IADD3 R6, P1, PT, R1, UR4, RZ ;  /* 0x0000000401067c10 */ /* 0x008fc8000ff3e0ff */
[----:B-----5:R-:W-:Y:S02]  /*00b0*/  IADD3.X R7, PT, PT, RZ, UR5, RZ, P1, !PT ;  /* 0x00000005ff077c10 */ /* 0x020fe40008ffe4ff */
[----:B-1----:R-:W-:-:S04]  /*00c0*/  VIMNMX R0, PT, PT, R3, R2, !PT ;  /* 0x0000000203007248 */ /* 0x002fc80007fe0100 */
[----:B--2---:R-:W-:-:S04]  /*00d0*/  ISETP.GE.AND P0, PT, R0, UR6, PT ;  /* 0x0000000600007c0c */ /* 0x004fc8000bf06270 */
[----:B0-----:R-:W-:-:S04]  /*00e0*/  ISETP.GE.OR P0, PT, R9, UR8, P0 ;  /* 0x0000000809007c0c */ /* 0x001fc80008706670 */
[----:B----4-:R-:W-:-:S13]  /*00f0*/  ISETP.GE.OR P0, PT, R8, UR9, P0 ;  /* 0x0000000908007c0c */ /* 0x010fda0008706670 */
[----:B------:R-:W-:Y:S05]  /*0100*/  @P0 EXIT ;  /* 0x000000000000094d */ /* 0x000fea0003800000 */
[----:B------:R-:W0:Y:S01]  /*0110*/  LDC.64 R12, c[0x0][0x3a8] ;  /* 0x0000ea00ff0c7b82 */ /* 0x000e220000000a00 */
[----:B------:R-:W1:Y:S01]  /*0120*/  LDCU.64 UR6, c[0x0][0x358] ;  /* 0x00006b00ff0677ac */ /* 0x000e620008000a00 */
[----:B------:R-:W-:Y:S01]  /*0130*/  HFMA2 R0, -RZ, RZ, 0, 0 ;  /* 0x00000000ff007431 */ /* 0x000fe200000001ff */
[----:B0-----:R-:W-:-:S04]  /*0140*/  ISETP.GE.AND P0, PT, R12, 0x1, PT ;  /* 0x000000010c00780c */ /* 0x001fc80003f06270 */
[----:B------:R-:W-:-:S13]  /*0150*/  ISETP.LT.OR P0, PT, R13, 0x1, !P0 ;  /* 0x000000010d00780c */ /* 0x000fda0004701670 */
[----:B-1----:R-:W-:Y:S05]  /*0160*/  @P0 BRA `(.L_x_0) ;  /* 0x0000000800880947 */ /* 0x002fea0003800000 */
[----:B------:R-:W0:Y:S01]  /*0170*/  LDCU UR4, c[0x0][0x3a4] ;  /* 0x00007480ff0477ac */ /* 0x000e220008000800 */
[C---:B------:R-:W-:Y:S02]  /*0180*/  LOP3.LUT R11, R12.reuse, 0x7ffffff0, RZ, 0xc0, !PT ;  /* 0x7ffffff00c0b7812 */ /* 0x040fe400078ec0ff */
[C---:B------:R-:W-:Y:S02]  /*0190*/  LOP3.LUT R5, R12.reuse, 0xf, RZ, 0xc0, !PT ;  /* 0x0000000f0c057812 */ /* 0x040fe400078ec0ff */
[C---:B------:R-:W-:Y:S02]  /*01a0*/  LOP3.LUT R10, R12.reuse, 0x7, RZ, 0xc0, !PT ;  /* 0x000000070c0a7812 */ /* 0x040fe400078ec0ff */
[----:B------:R-:W-:Y:S02]  /*01b0*/  LOP3.LUT R12, R12, 0x3, RZ, 0xc0, !PT ;  /* 0x000000030c0c7812 */ /* 0x000fe400078ec0ff */
[----:B------:R-:W-:Y:S02]  /*01c0*/  MOV R0, RZ ;  /* 0x000000ff00007202 */ /* 0x000fe40000000f00 */
[----:B------:R-:W-:Y:S01]  /*01d0*/  IADD3 R14, PT, PT, -R11, RZ, RZ ;  /* 0x000000ff0b0e7210 */ /* 0x000fe20007ffe1ff */
[----:B0-----:R-:W-:Y:S01]  /*01e0*/  IMAD R13, R9, UR4, R2 ;  /* 0x00000004090d7c24 */ /* 0x001fe2000f8e0202 */
[----:B------:R-:W-:-:S06]  /*01f0*/  UMOV UR4, URZ ;  /* 0x000000ff00047c82 */ /* 0x000fcc0008000000 */
.L_x_6:
[----:B------:R-:W0:Y:S01]  /*0200*/  LDC.64 R16, c[0x0][0x3a8] ;  /* 0x0000ea00ff107b82 */ /* 0x000e220000000a00 */
[----:B------:R-:W1:Y:S01]  /*0210*/  LDCU UR5, c[0x0][0x3a0] ;  /* 0x00007400ff0577ac */ /* 0x000e620008000800 */
[----:B------:R-:W-:Y:S02]  /*0220*/  IADD3 R4, PT, PT, R13, UR4, RZ ;  /* 0x000000040d047c10 */ /* 0x000fe4000fffe0ff */
[----:B------:R-:W-:-:S03]  /*0230*/  MOV R20, RZ ;  /* 0x000000ff00147202 */ /* 0x000fc60000000f00 */
[----:B-1----:R-:W-:Y:S01]  /*0240*/  IMAD R4, R4, UR5, R3 ;  /* 0x0000000504047c24 */ /* 0x002fe2000f8e0203 */
[----:B0-----:R-:W-:Y:S01]  /*0250*/  ISETP.GE.U32.AND P1, PT, R16, 0x10, PT ;  /* 0x000000101000780c */ /* 0x001fe20003f26070 */
[----:B------:R-:W-:Y:S01]  /*0260*/  IMAD R15, R8, R17, UR4 ;  /* 0x00000004080f7e24 */ /* 0x000fe2000f8e0211 */
[----:B------:R-:W-:-:S03]  /*0270*/  UIADD3 UR4, UPT, UPT, UR4, 0x1, URZ ;  /* 0x0000000104047890 */ /* 0x000fc6000fffe0ff */
[----:B------:R-:W-:-:S03]  /*0280*/  IMAD R15, R15, R16, RZ ;  /* 0x000000100f0f7224 */ /* 0x000fc600078e02ff */
[----:B------:R-:W-:-:S05]  /*0290*/  ISETP.NE.AND P0, PT, R17, UR4, PT ;  /* 0x0000000411007c0c */ /* 0x000fca000bf05270 */
[----:B------:R-:W-:Y:S08]  /*02a0*/  @!P1 BRA `(.L_x_1) ;  /* 0x0000000000f49947 */ /* 0x000ff00003800000 */
[----:B------:R-:W-:Y:S02]  /*02b0*/  MOV R21, R4 ;  /* 0x0000000400157202 */ /* 0x000fe40000000f00 */
[----:B------:R-:W-:Y:S02]  /*02c0*/  MOV R23, R15 ;  /* 0x0000000f00177202 */ /* 0x000fe40000000f00 */
[----:B------:R-:W-:-:S07]  /*02d0*/  MOV R20, R14 ;  /* 0x0000000e00147202 */ /* 0x000fce0000000f00 */
.L_x_2:
[----:B------:R-:W0:Y:S08]  /*02e0*/  LDC.64 R18, c[0x0][0x388] ;  /* 0x0000e200ff127b82 */ /* 0x000e300000000a00 */
[----:B------:R-:W1:Y:S01]  /*02f0*/  LDC.64 R16, c[0x0][0x390] ;  /* 0x0000e400ff107b82 */ /* 0x000e620000000a00 */
[----:B0-----:R-:W-:-:S05]  /*0300*/  IMAD.WIDE R18, R23, 0x4, R18 ;  /* 0x0000000417127825 */ /* 0x001fca00078e0212 */
[----:B------:R-:W2:Y:S01]  /*0310*/  LDG.E R25, desc[UR6][R18.64] ;  /* 0x0000000612197981 */ /* 0x000ea2000c1e1900 */
[----:B-1----:R-:W-:-:S03]  /*0320*/  IMAD.WIDE R16, R21, 0x4, R16 ;  /* 0x0000000415107825 */ /* 0x002fc600078e0210 */
[----:B------:R-:W3:Y:S04]  /*0330*/  LDG.E R27, desc[UR6][R18.64+0x8] ;  /* 0x00000806121b7981 */ /* 0x000ee8000c1e1900 */
[----:B------:R-:W2:Y:S04]  /*0340*/  LDG.E R22, desc[UR6][R16.64] ;  /* 0x0000000610167981 */ /* 0x000ea8000c1e1900 */
[----:B------:R-:W3:Y:S04]  /*0350*/  LDG.E R24, desc[UR6][R16.64+0x8] ;  /* 0x0000080610187981 */ /* 0x000ee8000c1e1900 */
[----:B------:R-:W4:Y:S04]  /*0360*/  LDG.E R29, desc[UR6][R18.64+0x3c] ;  /* 0x00003c06121d7981 */ /* 0x000f28000c1e1900 */
[----:B------:R-:W4:Y:S01]  /*0370*/  LDG.E R26, desc[UR6][R16.64+0x3c] ;  /* 0x00003c06101a7981 */ /* 0x000f22000c1e1900 */
[----:B--2---:R-:W-:-:S03]  /*0380*/  FFMA R22, R25, R22, R0 ;  /* 0x0000001619167223 */ /* 0x004fc60000000000 */
[----:B------:R-:W2:Y:S04]  /*0390*/  LDG.E R25, desc[UR6][R18.64+0x4] ;  /* 0x0000040612197981 */ /* 0x000ea8000c1e1900 */
[----:B------:R-:W2:Y:S02]  /*03a0*/  LDG.E R0, desc[UR6][R16.64+0x4] ;  /* 0x0000040610007981 */ /* 0x000ea4000c1e1900 */
[----:B--2---:R-:W-:Y:S02]  /*03b0*/  FFMA R0, R25, R0, R22 ;  /* 0x0000000019007223 */ /* 0x004fe40000000016 */
[----:B------:R-:W2:Y:S04]  /*03c0*/  LDG.E R25, desc[UR6][R18.64+0xc] ;  /* 0x00000c0612197981 */ /* 0x000ea8000c1e1900 */
[----:B------:R-:W2:Y:S01]  /*03d0*/  LDG.E R22, desc[UR6][R16.64+0xc] ;  /* 0x00000c0610167981 */ /* 0x000ea2000c1e1900 */
[----:B---3--:R-:W-:-:S03]  /*03e0*/  FFMA R0, R27, R24, R0 ;  /* 0x000000181b007223 */ /* 0x008fc60000000000 */
[----:B------:R-:W3:Y:S04]  /*03f0*/  LDG.E R27, desc[UR6][R18.64+0x10] ;  /* 0x00001006121b7981 */ /* 0x000ee8000c1e1900 */
[----:B------:R-:W3:Y:S01]  /*0400*/  LDG.E R24, desc[UR6][R16.64+0x10] ;  /* 0x0000100610187981 */ /* 0x000ee2000c1e1900 */
[----:B--2---:R-:W-:-:S03]  /*0410*/  FFMA R0, R25, R22, R0 ;  /* 0x0000001619007223 */ /* 0x004fc60000000000 */
        /* <DEDUP_REMOVED lines=23> */
[----:B------:R-:W-:Y:S01]  /*0590*/  IADD3 R20, PT, PT, R20, 0x10, RZ ;  /* 0x0000001014147810 */ /* 0x000fe20007ffe0ff */
[----:B--2---:R-:W-:Y:S02]  /*05a0*/  FFMA R0, R25, R22, R0 ;  /* 0x0000001619007223 */ /* 0x004fe40000000000 */
[----:B------:R-:W2:Y:S04]  /*05b0*/  LDG.E R25, desc[UR6][R18.64+0x34] ;  /* 0x0000340612197981 */ /* 0x000ea8000c1e1900 */
[----:B------:R-:W2:Y:S01]  /*05c0*/  LDG.E R22, desc[UR6][R16.64+0x34] ;  /* 0x0000340610167981 */ /* 0x000ea2000c1e1900 */
[----:B---3--:R-:W-:-:S03]  /*05d0*/  FFMA R0, R27, R24, R0 ;  /* 0x000000181b007223 */ /* 0x008fc60000000000 */
[----:B------:R-:W3:Y:S04]  /*05e0*/  LDG.E R27, desc[UR6][R18.64+0x38] ;  /* 0x00003806121b7981 */ /* 0x000ee8000c1e1900 */
[----:B------:R-:W3:Y:S01]  /*05f0*/  LDG.E R24, desc[UR6][R16.64+0x38] ;  /* 0x0000380610187981 */ /* 0x000ee2000c1e1900 */
[----:B------:R-:W-:Y:S02]  /*0600*/  ISETP.NE.AND P1, PT, R20, RZ, PT ;  /* 0x000000ff1400720c */ /* 0x000fe40003f25270 */
[----:B------:R-:W-:Y:S02]  /*0610*/  IADD3 R23, PT, PT, R23, 0x10, RZ ;  /* 0x0000001017177810 */ /* 0x000fe40007ffe0ff */
[----:B------:R-:W-:Y:S01]  /*0620*/  IADD3 R21, PT, PT, R21, 0x10, RZ ;  /* 0x0000001015157810 */ /* 0x000fe20007ffe0ff */
[----:B--2---:R-:W-:-:S04]  /*0630*/  FFMA R0, R25, R22, R0 ;  /* 0x0000001619007223 */ /* 0x004fc80000000000 */
[----:B---3--:R-:W-:-:S04]  /*0640*/  FFMA R0, R27, R24, R0 ;  /* 0x000000181b007223 */ /* 0x008fc80000000000 */
[----:B----4-:R-:W-:Y:S01]  /*0650*/  FFMA R0, R29, R26, R0 ;  /* 0x0000001a1d007223 */ /* 0x010fe20000000000 */
[----:B------:R-:W-:Y:S06]  /*0660*/  @P1 BRA `(.L_x_2) ;  /* 0xfffffffc001c1947 */ /* 0x000fec000383ffff */
[----:B------:R-:W-:-:S07]  /*0670*/  MOV R20, R11 ;  /* 0x0000000b00147202 */ /* 0x000fce0000000f00 */
.L_x_1:
[----:B------:R-:W-:-:S13]  /*0680*/  ISETP.NE.AND P1, PT, R5, RZ, PT ;  /* 0x000000ff0500720c */ /* 0x000fda0003f25270 */
[----:B------:R-:W-:Y:S05]  /*0690*/  @!P1 BRA `(.L_x_3) ;  /* 0x0000000400389947 */ /* 0x000fea0003800000 */
[----:B------:R-:W-:Y:S02]  /*06a0*/  IADD3 R16, PT, PT, R5, -0x1, RZ ;  /* 0xffffffff05107810 */ /* 0x000fe40007ffe0ff */
[----:B------:R-:W-:Y:S02]  /*06b0*/  ISETP.NE.AND P2, PT, R10, RZ, PT ;  /* 0x000000ff0a00720c */ /* 0x000fe40003f45270 */
[----:B------:R-:W-:-:S13]  /*06c0*/  ISETP.GE.U32.AND P1, PT, R16, 0x7, PT ;  /* 0x000000071000780c */ /* 0x000fda0003f26070 */
[----:B------:R-:W-:Y:S05]  /*06d0*/  @!P1 BRA `(.L_x_4) ;  /* 0x00000000007c9947 */ /* 0x000fea0003800000 */
[----:B------:R-:W0:Y:S01]  /*06e0*/  LDC.64 R18, c[0x0][0x388] ;  /* 0x0000e200ff127b82 */ /* 0x000e220000000a00 */
[-C--:B------:R-:W-:Y:S02]  /*06f0*/  IADD3 R21, PT, PT, R15, R20.reuse, RZ ;  /* 0x000000140f157210 */ /* 0x080fe40007ffe0ff */
[----:B------:R-:W-:-:S05]  /*0700*/  IADD3 R23, PT, PT, R4, R20, RZ ;  /* 0x0000001404177210 */ /* 0x000fca0007ffe0ff */
[----:B------:R-:W1:Y:S01]  /*0710*/  LDC.64 R16, c[0x0][0x390] ;  /* 0x0000e400ff107b82 */ /* 0x000e620000000a00 */
[----:B0-----:R-:W-:-:S05]  /*0720*/  IMAD.WIDE R18, R21, 0x4, R18 ;  /* 0x0000000415127825 */ /* 0x001fca00078e0212 */
[----:B------:R-:W2:Y:S01]  /*0730*/  LDG.E R21, desc[UR6][R18.64] ;  /* 0x0000000612157981 */ /* 0x000ea2000c1e1900 */
[----:B-1----:R-:W-:-:S03]  /*0740*/  IMAD.WIDE R16, R23, 0x4, R16 ;  /* 0x0000000417107825 */ /* 0x002fc600078e0210 */
[----:B------:R-:W3:Y:S04]  /*0750*/  LDG.E R25, desc[UR6][R18.64+0x8] ;  /* 0x0000080612197981 */ /* 0x000ee8000c1e1900 */
[----:B------:R-:W2:Y:S04]  /*0760*/  LDG.E R22, desc[UR6][R16.64] ;  /* 0x0000000610167981 */ /* 0x000ea8000c1e1900 */
[----:B------:R-:W4:Y:S04]  /*0770*/  LDG.E R23, desc[UR6][R18.64+0x4] ;  /* 0x0000040612177981 */ /* 0x000f28000c1e1900 */
[----:B------:R-:W4:Y:S04]  /*0780*/  LDG.E R24, desc[UR6][R16.64+0x4] ;  /* 0x0000040610187981 */ /* 0x000f28000c1e1900 */
[----:B------:R-:W3:Y:S04]  /*0790*/  LDG.E R26, desc[UR6][R16.64+0x8] ;  /* 0x00000806101a7981 */ /* 0x000ee8000c1e1900 */
[----:B------:R-:W5:Y:S04]  /*07a0*/  LDG.E R27, desc[UR6][R18.64+0x1c] ;  /* 0x00001c06121b7981 */ /* 0x000f68000c1e1900 */
[----:B------:R-:W5:Y:S01]  /*07b0*/  LDG.E R28, desc[UR6][R16.64+0x1c] ;  /* 0x00001c06101c7981 */ /* 0x000f62000c1e1900 */
[----:B--2---:R-:W-:-:S03]  /*07c0*/  FFMA R22, R21, R22, R0 ;  /* 0x0000001615167223 */ /* 0x004fc60000000000 */
[----:B------:R-:W2:Y:S04]  /*07d0*/  LDG.E R21, desc[UR6][R18.64+0xc] ;  /* 0x00000c0612157981 */ /* 0x000ea8000c1e1900 */
[----:B------:R-:W2:Y:S01]  /*07e0*/  LDG.E R0, desc[UR6][R16.64+0xc] ;  /* 0x00000c0610007981 */ /* 0x000ea2000c1e1900 */
[----:B----4-:R-:W-:-:S03]  /*07f0*/  FFMA R22, R23, R24, R22 ;  /* 0x0000001817167223 */ /* 0x010fc60000000016 */
[----:B------:R-:W4:Y:S01]  /*0800*/  LDG.E R23, desc[UR6][R16.64+0x10] ;  /* 0x0000100610177981 */ /* 0x000f22000c1e1900 */
[----:B---3--:R-:W-:-:S03]  /*0810*/  FFMA R26, R25, R26, R22 ;  /* 0x0000001a191a7223 */ /* 0x008fc60000000016 */
[----:B------:R-:W4:Y:S04]  /*0820*/  LDG.E R22, desc[UR6][R18.64+0x10] ;  /* 0x0000100612167981 */ /* 0x000f28000c1e1900 */
[----:B------:R-:W3:Y:S04]  /*0830*/  LDG.E R24, desc[UR6][R18.64+0x14] ;  /* 0x0000140612187981 */ /* 0x000ee8000c1e1900 */
[----:B------:R-:W3:Y:S01]  /*0840*/  LDG.E R25, desc[UR6][R16.64+0x14] ;  /* 0x0000140610197981 */ /* 0x000ee2000c1e1900 */
[----:B--2---:R-:W-:-:S03]  /*0850*/  FFMA R21, R21, R0, R26 ;  /* 0x0000000015157223 */ /* 0x004fc6000000001a */
[----:B------:R-:W2:Y:S04]  /*0860*/  LDG.E R0, desc[UR6][R18.64+0x18] ;  /* 0x0000180612007981 */ /* 0x000ea8000c1e1900 */
[----:B------:R-:W2:Y:S01]  /*0870*/  LDG.E R26, desc[UR6][R16.64+0x18] ;  /* 0x00001806101a7981 */ /* 0x000ea2000c1e1900 */
[----:B----4-:R-:W-:-:S04]  /*0880*/  FFMA R21, R22, R23, R21 ;  /* 0x0000001716157223 */ /* 0x010fc80000000015 */
[----:B---3--:R-:W-:Y:S01]  /*0890*/  FFMA R21, R24, R25, R21 ;  /* 0x0000001918157223 */ /* 0x008fe20000000015 */
[----:B------:R-:W-:-:S03]  /*08a0*/  IADD3 R20, PT, PT, R20, 0x8, RZ ;  /* 0x0000000814147810 */ /* 0x000fc60007ffe0ff */
[----:B--2---:R-:W-:-:S04]  /*08b0*/  FFMA R0, R0, R26, R21 ;  /* 0x0000001a00007223 */ /* 0x004fc80000000015 */
[----:B-----5:R-:W-:-:S07]  /*08c0*/  FFMA R0, R27, R28, R0 ;  /* 0x0000001c1b007223 */ /* 0x020fce0000000000 */
.L_x_4:
        /* <DEDUP_REMOVED lines=13> */
[----:B------:R-:W4:Y:S04]  /*09a0*/  LDG.E R23, desc[UR6][R18.64] ;  /* 0x0000000612177981 */ /* 0x000f28000c1e1900 */
[----:B------:R-:W4:Y:S04]  /*09b0*/  LDG.E R22, desc[UR6][R16.64] ;  /* 0x0000000610167981 */ /* 0x000f28000c1e1900 */
[----:B------:R-:W2:Y:S04]  /*09c0*/  LDG.E R24, desc[UR6][R16.64+0x4] ;  /* 0x0000040610187981 */ /* 0x000ea8000c1e1900 */
[----:B------:R-:W3:Y:S04]  /*09d0*/  LDG.E R26, desc[UR6][R16.64+0x8] ;  /* 0x00000806101a7981 */ /* 0x000ee8000c1e1900 */
[----:B------:R-:W5:Y:S04]  /*09e0*/  LDG.E R28, desc[UR6][R18.64+0xc] ;  /* 0x00000c06121c7981 */ /* 0x000f68000c1e1900 */
[----:B------:R-:W5:Y:S01]  /*09f0*/  LDG.E R27, desc[UR6][R16.64+0xc] ;  /* 0x00000c06101b7981 */ /* 0x000f62000c1e1900 */
[----:B------:R-:W-:Y:S01]  /*0a00*/  IADD3 R20, PT, PT, R20, 0x4, RZ ;  /* 0x0000000414147810 */ /* 0x000fe20007ffe0ff */
[----:B----4-:R-:W-:-:S04]  /*0a10*/  FFMA R22, R23, R22, R0 ;  /* 0x0000001617167223 */ /* 0x010fc80000000000 */
[----:B--2---:R-:W-:-:S04]  /*0a20*/  FFMA R22, R25, R24, R22 ;  /* 0x0000001819167223 */ /* 0x004fc80000000016 */
[----:B---3--:R-:W-:-:S04]  /*0a30*/  FFMA R21, R21, R26, R22 ;  /* 0x0000001a15157223 */ /* 0x008fc80000000016 */
[----:B-----5:R-:W-:-:S07]  /*0a40*/  FFMA R0, R28, R27, R21 ;  /* 0x0000001b1c007223 */ /* 0x020fce0000000015 */
.L_x_5:
[----:B------:R-:W-:Y:S05]  /*0a50*/  @!P2 BRA `(.L_x_3) ;  /* 0x000000000048a947 */ /* 0x000fea0003800000 */
[----:B------:R-:W0:Y:S01]  /*0a60*/  LDC.64 R16, c[0x0][0x388] ;  /* 0x0000e200ff107b82 */ /* 0x000e220000000a00 */
[-C--:B------:R-:W-:Y:S02]  /*0a70*/  IADD3 R15, PT, PT, R15, R20.reuse, RZ ;  /* 0x000000140f0f7210 */ /* 0x080fe40007ffe0ff */
[----:B------:R-:W-:-:S05]  /*0a80*/  IADD3 R21, PT, PT, R4, R20, RZ ;  /* 0x0000001404157210 */ /* 0x000fca0007ffe0ff */
[----:B------:R-:W1:Y:S01]  /*0a90*/  LDC.64 R18, c[0x0][0x390] ;  /* 0x0000e400ff127b82 */ /* 0x000e620000000a00 */
[----:B0-----:R-:W-:-:S05]  /*0aa0*/  IMAD.WIDE R16, R15, 0x4, R16 ;  /* 0x000000040f107825 */ /* 0x001fca00078e0210 */
[----:B------:R-:W2:Y:S01]  /*0ab0*/  LDG.E R15, desc[UR6][R16.64] ;  /* 0x00000006100f7981 */ /* 0x000ea2000c1e1900 */
[----:B-1----:R-:W-:-:S05]  /*0ac0*/  IMAD.WIDE R18, R21, 0x4, R18 ;  /* 0x0000000415127825 */ /* 0x002fca00078e0212 */
[----:B------:R-:W2:Y:S01]  /*0ad0*/  LDG.E R4, desc[UR6][R18.64] ;  /* 0x0000000612047981 */ /* 0x000ea2000c1e1900 */
[----:B------:R-:W-:Y:S01]  /*0ae0*/  ISETP.NE.AND P1, PT, R12, 0x1, PT ;  /* 0x000000010c00780c */ /* 0x000fe20003f25270 */
[----:B--2---:R-:W-:-:S12]  /*0af0*/  FFMA R0, R15, R4, R0 ;  /* 0x000000040f007223 */ /* 0x004fd80000000000 */
[----:B------:R-:W-:Y:S05]  /*0b00*/  @!P1 BRA `(.L_x_3) ;  /* 0x00000000001c9947 */ /* 0x000fea0003800000 */
[----:B------:R-:W-:Y:S01]  /*0b10*/  ISETP.NE.AND P1, PT, R12, 0x2, PT ;  /* 0x000000020c00780c */ /* 0x000fe20003f25270 */
[----:B------:R-:W2:Y:S04]  /*0b20*/  LDG.E R15, desc[UR6][R16.64+0x4] ;  /* 0x00000406100f7981 */ /* 0x000ea8000c1e1900 */
[----:B------:R-:W2:Y:S08]  /*0b30*/  LDG.E R4, desc[UR6][R18.64+0x4] ;  /* 0x0000040612047981 */ /* 0x000eb0000c1e1900 */
[----:B------:R-:W3:Y:S04]  /*0b40*/  @P1 LDG.E R21, desc[UR6][R16.64+0x8] ;  /* 0x0000080610151981 */ /* 0x000ee8000c1e1900 */
[----:B------:R-:W3:Y:S01]  /*0b50*/  @P1 LDG.E R20, desc[UR6][R18.64+0x8] ;  /* 0x0000080612141981 */ /* 0x000ee2000c1e1900 */
[----:B--2---:R-:W-:-:S04]  /*0b60*/  FFMA R0, R15, R4, R0 ;  /* 0x000000040f007223 */ /* 0x004fc80000000000 */
[----:B---3--:R-:W-:-:S07]  /*0b70*/  @P1 FFMA R0, R21, R20, R0 ;  /* 0x0000001415001223 */ /* 0x008fce0000000000 */
.L_x_3:
[----:B------:R-:W-:Y:S05]  /*0b80*/  @P0 BRA `(.L_x_6) ;  /* 0xfffffff4009c0947 */ /* 0x000fea000383ffff */
.L_x_0:
[----:B------:R-:W0:Y:S01]  /*0b90*/  LDCU UR4, c[0x0][0x398] ;  /* 0x00007300ff0477ac */ /* 0x000e220008000800 */
[----:B------:R-:W1:Y:S01]  /*0ba0*/  LDC.64 R10, c[0x0][0x380] ;  /* 0x0000e000ff0a7b82 */ /* 0x000e620000000a00 */
[----:B------:R-:W2:Y:S01]  /*0bb0*/  F2F.F64.F32 R12, R0 ;  /* 0x00000000000c7310 */ /* 0x000ea20000201800 */
[----:B------:R-:W-:Y:S01]  /*0bc0*/  MOV R14, 0x0 ;  /* 0x00000000000e7802 */ /* 0x000fe20000000f00 */
[----:B------:R-:W3:Y:S01]  /*0bd0*/  LDCU UR5, c[0x0][0x3b0] ;  /* 0x00007600ff0577ac */ /* 0x000ee20008000800 */
[----:B------:R4:W-:Y:S04]  /*0be0*/  STL.64 [R1], R8 ;  /* 0x0000000801007387 */ /* 0x0009e80000100a00 */
[----:B------:R4:W-:Y:S01]  /*0bf0*/  STL.64 [R1+0x8], R2 ;  /* 0x0000080201007387 */ /* 0x0009e20000100a00 */
[----:B------:R-:W4:Y:S03]  /*0c00*/  LDC.64 R14, c[0x4][R14] ;  /* 0x010000000e0e7b82 */ /* 0x000f260000000a00 */
[----:B--2---:R2:W-:Y:S01]  /*0c10*/  STL.64 [R1+0x10], R12 ;  /* 0x0000100c01007387 */ /* 0x0045e20000100a00 */
[----:B0-----:R-:W-:-:S04]  /*0c20*/  IMAD R5, R8, UR4, R9 ;  /* 0x0000000408057c24 */ /* 0x001fc8000f8e0209 */
[----:B---3--:R-:W-:-:S04]  /*0c30*/  IMAD R4, R5, UR5, R2 ;  /* 0x0000000505047c24 */ /* 0x008fc8000f8e0202 */
[----:B------:R-:W-:Y:S01]  /*0c40*/  IMAD R5, R4, UR5, R3 ;  /* 0x0000000504057c24 */ /* 0x000fe2000f8e0203 */
[----:B------:R-:W0:Y:S03]  /*0c50*/  LDCU.64 UR4, c[0x4][0x10] ;  /* 0x01000200ff0477ac */ /* 0x000e260008000a00 */
[----:B-1----:R-:W-:-:S05]  /*0c60*/  IMAD.WIDE R10, R5, 0x4, R10 ;  /* 0x00000004050a7825 */ /* 0x002fca00078e020a */
[----:B------:R2:W-:Y:S01]  /*0c70*/  STG.E desc[UR6][R10.64], R0 ;  /* 0x000000000a007986 */ /* 0x0005e2000c101906 */
[----:B0-----:R-:W-:Y:S02]  /*0c80*/  MOV R4, UR4 ;  /* 0x0000000400047c02 */ /* 0x001fe40008000f00 */
[----:B------:R-:W-:-:S07]  /*0c90*/  MOV R5, UR5 ;  /* 0x0000000500057c02 */ /* 0x000fce0008000f00 */
[----:B------:R-:W-:-:S07]  /*0ca0*/  LEPC R20, `(.L_x_7) ;  /* 0x000000001014794e */ /* 0x000fce0000000000 */
[----:B--2-4-:R-:W-:Y:S05]  /*0cb0*/  CALL.ABS.NOINC R14 ;  /* 0x000000000e007343 */ /* 0x014fea0003c00000 */
.L_x_7:
[----:B------:R-:W-:Y:S05]  /*0cc0*/  EXIT ;  /* 0x000000000000794d */ /* 0x000fea0003800000 */
.L_x_8:
[----:B------:R-:W-:-:S00]  /*0cd0*/  BRA `(.L_x_8) ;  /* 0xfffffffc00fc7947 */ /* 0x000fc0000383ffff */
[----:B------:R-:W-:-:S00]  /*0ce0*/  NOP ;  /* 0x0000000000007918 */ /* 0x000fc00000000000 */
        /* <DEDUP_REMOVED lines=9> */
.L_x_20:


//--------------------- .text._Z22conv_input_grad_kernelPfPKfS1_iiiiiii --------------------------
	.section	.text._Z22conv_input_grad_kernelPfPKfS1_iiiiiii,"ax",@progbits
	.align	128
        .global         _Z22conv_input_grad_kernelPfPKfS1_iiiiiii
        .type           _Z22conv_input_grad_kernelPfPKfS1_iiiiiii,@function
        .size           _Z22conv_input_grad_kernelPfPKfS1_iiiiiii,(.L_x_21 - _Z22conv_input_grad_kernelPfPKfS1_iiiiiii)
        .other          _Z22conv_input_grad_kernelPfPKfS1_iiiiiii,@"STO_CUDA_ENTRY STV_DEFAULT"
_Z22conv_input_grad_kernelPfPKfS1_iiiiiii:
.text._Z22conv_input_grad_kernelPfPKfS1_iiiiiii:
[----:B------:R-:W0:Y:S01]  /*0000*/  LDC R1, c[0x0][0x37c] ;  /* 0x0000df00ff017b82 */ /* 0x000e220000000800 */
[----:B------:R-:W1:Y:S01]  /*0010*/  S2R R4, SR_TID.Y ;  /* 0x0000000000047919 */ /* 0x000e620000002200 */
[----:B------:R-:W2:Y:S06]  /*0020*/  LDCU UR5, c[0x0][0x2fc] ;  /* 0x00005f80ff0577ac */ /* 0x000eac0008000800 */
[----:B------:R-:W3:Y:S01]  /*0030*/  LDC R0, c[0x0][0x360] ;  /* 0x0000d800ff007b82 */ /* 0x000ee20000000800 */
[----:B0-----:R-:W-:Y:S01]  /*0040*/  IADD3 R1, PT, PT, R1, -0x18, RZ ;  /* 0xffffffe801017810 */ /* 0x001fe20007ffe0ff */
[----:B------:R-:W3:Y:S01]  /*0050*/  S2R R5, SR_TID.X ;  /* 0x0000000000057919 */ /* 0x000ee20000002100 */
[----:B------:R-:W0:Y:S01]  /*0060*/  LDCU.64 UR8, c[0x0][0x3a0] ;  /* 0x00007400ff0877ac */ /* 0x000e220008000a00 */
[----:B------:R-:W4:Y:S01]  /*0070*/  S2R R2, SR_CTAID.Z ;  /* 0x0000000000027919 */ /* 0x000f220000002700 */
[----:B------:R-:W4:Y:S03]  /*0080*/  LDCU UR10, c[0x0][0x398] ;  /* 0x00007300ff0a77ac */ /* 0x000f260008000800 */
[----:B------:R-:W1:Y:S01]  /*0090*/  S2UR UR7, SR_CTAID.Y ;  /* 0x00000000000779c3 */ /* 0x000e620000002600 */
[----:B------:R-:W5:Y:S07]  /*00a0*/  LDCU UR4, c[0x0][0x2f8] ;  /* 0x00005f00ff0477ac */ /* 0x000f6e0008000800 */
[----:B------:R-:W1:Y:S08]  /*00b0*/  LDC R3, c[0x0][0x364] ;  /* 0x0000d900ff037b82 */ /* 0x000e700000000800 */
[----:B------:R-:W3:Y:S01]  /*00c0*/  S2UR UR6, SR_CTAID.X ;  /* 0x00000000000679c3 */ /* 0x000ee20000002500 */
[----:B-----5:R-:W-:-:S04]  /*00d0*/  IADD3 R6, P1, PT, R1, UR4, RZ ;  /* 0x0000000401067c10 */ /* 0x020fc8000ff3e0ff */
[----:B--2---:R-:W-:Y:S01]  /*00e0*/  IADD3.X R7, PT, PT, RZ, UR5, RZ, P1, !PT ;  /* 0x00000005ff077c10 */ /* 0x004fe20008ffe4ff */
[----:B-1----:R-:W-:-:S05]  /*00f0*/  IMAD R3, R3, UR7, R4 ;  /* 0x0000000703037c24 */ /* 0x002fca000f8e0204 */
[----:B0-----:R-:W-:Y:S01]  /*0100*/  ISETP.GE.AND P0, PT, R3, UR9, PT ;  /* 0x0000000903007c0c */ /* 0x001fe2000bf06270 */
[----:B---3--:R-:W-:-:S05]  /*0110*/  IMAD R0, R0, UR6, R5 ;  /* 0x0000000600007c24 */ /* 0x008fca000f8e0205 */
[----:B------:R-:W-:-:S04]  /*0120*/  ISETP.GE.OR P0, PT, R0, UR8, P0 ;  /* 0x0000000800007c0c */ /* 0x000fc80008706670 */
[----:B----4-:R-:W-:-:S13]  /*0130*/  ISETP.GE.OR P0, PT, R2, UR10, P0 ;  /* 0x0000000a02007c0c */ /* 0x010fda0008706670 */
[----:B------:R-:W-:Y:S05]  /*0140*/  @P0 EXIT ;  /* 0x000000000000094d */ /* 0x000fea0003800000 */
[----:B------:R-:W0:Y:S01]  /*0150*/  LDCU UR4, c[0x0][0x39c] ;  /* 0x00007380ff0477ac */ /* 0x000e220008000800 */
[----:B------:R-:W-:Y:S01]  /*0160*/  HFMA2 R8, -RZ, RZ, 0, 0 ;  /* 0x00000000ff087431 */ /* 0x000fe200000001ff */
[----:B------:R-:W0:Y:S01]  /*0170*/  LDCU UR7, c[0x0][0x3b0] ;  /* 0x00007600ff0777ac */ /* 0x000e220008000800 */
[----:B------:R-:W1:Y:S01]  /*0180*/  LDCU.64 UR12, c[0x0][0x358] ;  /* 0x00006b00ff0c77ac */ /* 0x000e620008000a00 */
[----:B0-----:R-:W-:-:S04]  /*0190*/  UISETP.LT.AND UP0, UPT, UR4, UR7, UPT ;  /* 0x000000070400728c */ /* 0x001fc8000bf01270 */
[----:B------:R-:W-:-:S04]  /*01a0*/  USEL UR4, UR4, UR7, UP0 ;  /* 0x0000000704047287 */ /* 0x000fc80008000000 */
[----:B------:R-:W-:-:S09]  /*01b0*/  UISETP.GE.AND UP0, UPT, UR4, 0x1, UPT ;  /* 0x000000010400788c */ /* 0x000fd2000bf06270 */
[----:B-1----:R-:W-:Y:S05]  /*01c0*/  BRA.U !UP0, `(.L_x_9) ;  /* 0x0000000d08d87547 */ /* 0x002fea000b800000 */
[----:B------:R-:W-:Y:S01]  /*01d0*/  MOV R8, RZ ;  /* 0x000000ff00087202 */ /* 0x000fe20000000f00 */
[----:B------:R-:W-:Y:S02]  /*01e0*/  ULOP3.LUT UR9, UR7, 0x7, URZ, 0xc0, !UPT ;  /* 0x0000000707097892 */ /* 0x000fe4000f8ec0ff */
[----:B------:R-:W-:Y:S01]  /*01f0*/  ULOP3.LUT UR7, UR7, 0x7ffffff8, URZ, 0xc0, !UPT ;  /* 0x7ffffff807077892 */ /* 0x000fe2000f8ec0ff */
[----:B------:R-:W-:-:S11]  /*0200*/  UMOV UR4, URZ ;  /* 0x000000ff00047c82 */ /* 0x000fd60008000000 */
.L_x_17:
[----:B------:R-:W0:Y:S01]  /*0210*/  LDC.64 R4, c[0x0][0x398] ;  /* 0x0000e600ff047b82 */ /* 0x000e220000000a00 */
[----:B------:R-:W-:Y:S01]  /*0220*/  UMOV UR8, UR4 ;  /* 0x0000000400087c82 */ /* 0x000fe20008000000 */
[----:B------:R-:W-:Y:S01]  /*0230*/  UMOV UR5, URZ ;  /* 0x000000ff00057c82 */ /* 0x000fe20008000000 */
[----:B0-----:R-:W-:Y:S01]  /*0240*/  IMAD R4, R4, UR4, R2 ;  /* 0x0000000404047c24 */ /* 0x001fe2000f8e0202 */
[----:B------:R-:W-:-:S06]  /*0250*/  UIADD3 UR4, UPT, UPT, UR4, 0x1, URZ ;  /* 0x0000000104047890 */ /* 0x000fcc000fffe0ff */
[----:B------:R-:W-:-:S13]  /*0260*/  ISETP.NE.AND P5, PT, R5, UR4, PT ;  /* 0x0000000405007c0c */ /* 0x000fda000bfa5270 */
.L_x_16:
[----:B------:R-:W0:Y:S01]  /*0270*/  LDCU UR10, c[0x0][0x3b0] ;  /* 0x00007600ff0a77ac */ /* 0x000e220008000800 */
[----:B------:R-:W-:Y:S01]  /*0280*/  VIADD R5, R0, -UR5 ;  /* 0x8000000500057c36 */ /* 0x000fe20008000000 */
[----:B------:R-:W1:Y:S01]  /*0290*/  LDCU UR6, c[0x0][0x3a8] ;  /* 0x00007500ff0677ac */ /* 0x000e620008000800 */
[----:B0-----:R-:W-:-:S04]  /*02a0*/  MOV R22, UR10 ;  /* 0x0000000a00167c02 */ /* 0x001fc80008000f00 */
[----:B------:R-:W-:Y:S01]  /*02b0*/  ISETP.GE.U32.AND P1, PT, R22, 0x8, PT ;  /* 0x000000081600780c */ /* 0x000fe20003f26070 */
[----:B------:R-:W-:Y:S01]  /*02c0*/  IMAD R9, R4, R22, UR5 ;  /* 0x0000000504097e24 */ /* 0x000fe2000f8e0216 */
[----:B------:R-:W-:Y:S01]  /*02d0*/  UIADD3 UR5, UPT, UPT, UR5, 0x1, URZ ;  /* 0x0000000105057890 */ /* 0x000fe2000fffe0ff */
[----:B-1----:R-:W-:Y:S01]  /*02e0*/  ISETP.GE.AND P0, PT, R5, UR6, PT ;  /* 0x0000000605007c0c */ /* 0x002fe2000bf06270 */
[----:B------:R-:W-:-:S03]  /*02f0*/  UMOV UR6, URZ ;  /* 0x000000ff00067c82 */ /* 0x000fc60008000000 */
[----:B------:R-:W-:Y:S02]  /*0300*/  ISETP.GT.AND P0, PT, R5, -0x1, !P0 ;  /* 0xffffffff0500780c */ /* 0x000fe40004704270 */
[----:B------:R-:W-:-:S04]  /*0310*/  ISETP.NE.AND P6, PT, R22, UR5, PT ;  /* 0x0000000516007c0c */ /* 0x000fc8000bfc5270 */
[----:B------:R-:W-:Y:S09]  /*0320*/  @!P1 BRA `(.L_x_10) ;  /* 0x0000000400ac9947 */ /* 0x000ff20003800000 */
[----:B------:R-:W0:Y:S01]  /*0330*/  LDC R10, c[0x0][0x3ac] ;  /* 0x0000eb00ff0a7b82 */ /* 0x000e220000000800 */
[----:B------:R-:W-:-:S07]  /*0340*/  UMOV UR6, URZ ;  /* 0x000000ff00067c82 */ /* 0x000fce0008000000 */
[----:B------:R-:W1:Y:S08]  /*0350*/  LDC R22, c[0x0][0x3b0] ;  /* 0x0000ec00ff167b82 */ /* 0x000e700000000800 */
[----:B------:R-:W2:Y:S02]  /*0360*/  LDC.64 R12, c[0x0][0x390] ;  /* 0x0000e400ff0c7b82 */ /* 0x000ea40000000a00 */
.L_x_11:
[----:B------:R-:W-:Y:S01]  /*0370*/  IADD3 R11, PT, PT, R3, -UR6, RZ ;  /* 0x80000006030b7c10 */ /* 0x000fe2000fffe0ff */
[----:B------:R-:W-:-:S03]  /*0380*/  ULOP3.LUT UR10, URZ, UR6, URZ, 0x33, !UPT ;  /* 0x00000006ff0a7292 */ /* 0x000fc6000f8e33ff */
[CC--:B0-----:R-:W-:Y:S01]  /*0390*/  ISETP.GE.AND P1, PT, R11.reuse, R10.reuse, PT ;  /* 0x0000000a0b00720c */ /* 0x0c1fe20003f26270 */
[C---:B------:R-:W-:Y:S01]  /*03a0*/  VIADD R15, R11.reuse, 0xfffffffe ;  /* 0xfffffffe0b0f7836 */ /* 0x040fe20000000000 */
[C---:B------:R-:W-:Y:S02]  /*03b0*/  IADD3 R25, PT, PT, R11.reuse, -0x3, RZ ;  /* 0xfffffffd0b197810 */ /* 0x040fe40007ffe0ff */
[----:B------:R-:W-:Y:S02]  /*03c0*/  ISETP.GT.AND P1, PT, R11, -0x1, !P1 ;  /* 0xffffffff0b00780c */ /* 0x000fe40004f24270 */
[----:B------:R-:W-:Y:S02]  /*03d0*/  IADD3 R17, PT, PT, R3, UR10, RZ ;  /* 0x0000000a03117c10 */ /* 0x000fe4000fffe0ff */
[----:B------:R-:W-:Y:S02]  /*03e0*/  PLOP3.LUT P1, PT, P0, P1, PT, 0x80, 0x8 ;  /* 0x000000000008781c */ /* 0x000fe40000723070 */
[----:B------:R-:W-:-:S02]  /*03f0*/  ISETP.GE.AND P3, PT, R17, R10, PT ;  /* 0x0000000a1100720c */ /* 0x000fc40003f66270 */
[-C--:B------:R-:W-:Y:S02]  /*0400*/  ISETP.GE.AND P4, PT, R15, R10.reuse, PT ;  /* 0x0000000a0f00720c */ /* 0x080fe40003f86270 */
[----:B------:R-:W-:Y:S02]  /*0410*/  ISETP.GT.AND P3, PT, R17, -0x1, !P3 ;  /* 0xffffffff1100780c */ /* 0x000fe40005f64270 */
[----:B------:R-:W-:Y:S02]  /*0420*/  ISETP.GT.AND P4, PT, R15, -0x1, !P4 ;  /* 0xffffffff0f00780c */ /* 0x000fe40006784270 */
[----:B------:R-:W-:Y:S02]  /*0430*/  PLOP3.LUT P3, PT, P0, P3, PT, 0x80, 0x8 ;  /* 0x000000000008781c */ /* 0x000fe40000767070 */
[----:B------:R-:W-:Y:S01]  /*0440*/  PLOP3.LUT P4, PT, P0, P4, PT, 0x80, 0x8 ;  /* 0x000000000008781c */ /* 0x000fe20000789070 */
[----:B------:R-:W0:Y:S01]  /*0450*/  @P1 LDC R23, c[0x0][0x3a8] ;  /* 0x0000ea00ff171b82 */ /* 0x000e220000000800 */
[----:B------:R-:W-:Y:S01]  /*0460*/  @P1 IMAD R16, R10, UR8, R11 ;  /* 0x000000080a101c24 */ /* 0x000fe2000f8e020b */
[----:B------:R-:W-:-:S06]  /*0470*/  ISETP.GE.AND P2, PT, R25, R10, PT ;  /* 0x0000000a1900720c */ /* 0x000fcc0003f46270 */
[----:B------:R-:W3:Y:S08]  /*0480*/  @P1 LDC.64 R20, c[0x0][0x388] ;  /* 0x0000e200ff141b82 */ /* 0x000ef00000000a00 */
[----:B------:R-:W4:Y:S01]  /*0490*/  @P3 LDC R14, c[0x0][0x3a8] ;  /* 0x0000ea00ff0e3b82 */ /* 0x000f220000000800 */
[----:B------:R-:W-:-:S07]  /*04a0*/  @P3 IMAD R26, R10, UR8, R17 ;  /* 0x000000080a1a3c24 */ /* 0x000fce000f8e0211 */
[----:B------:R-:W5:Y:S01]  /*04b0*/  @P4 LDC R24, c[0x0][0x3a8] ;  /* 0x0000ea00ff184b82 */ /* 0x000f620000000800 */
[----:B0-----:R-:W-:Y:S01]  /*04c0*/  @P1 IMAD R23, R16, R23, R5 ;  /* 0x0000001710171224 */ /* 0x001fe200078e0205 */
[----:B------:R-:W-:-:S06]  /*04d0*/  ISETP.GT.AND P2, PT, R25, -0x1, !P2 ;  /* 0xffffffff1900780c */ /* 0x000fcc0005744270 */
[----:B------:R-:W0:Y:S01]  /*04e0*/  @P4 LDC.64 R16, c[0x0][0x388] ;  /* 0x0000e200ff104b82 */ /* 0x000e220000000a00 */
[----:B------:R-:W-:Y:S01]  /*04f0*/  PLOP3.LUT P2, PT, P0, P2, PT, 0x80, 0x8 ;  /* 0x000000000008781c */ /* 0x000fe20000745070 */
[----:B---3--:R-:W-:-:S04]  /*0500*/  @P1 IMAD.WIDE R20, R23, 0x4, R20 ;  /* 0x0000000417141825 */ /* 0x008fc800078e0214 */
[----:B-1----:R-:W-:Y:S01]  /*0510*/  IMAD R27, R9, R22, UR6 ;  /* 0x00000006091b7e24 */ /* 0x002fe2000f8e0216 */
[----:B------:R5:W3:Y:S01]  /*0520*/  @P1 LDG.E R23, desc[UR12][R20.64] ;  /* 0x0000000c14171981 */ /* 0x000ae2000c1e1900 */
[----:B------:R-:W1:Y:S01]  /*0530*/  @P3 LDC.64 R18, c[0x0][0x388] ;  /* 0x0000e200ff123b82 */ /* 0x000e620000000a00 */
[----:B----4-:R-:W-:Y:S02]  /*0540*/  @P3 IMAD R29, R26, R14, R5 ;  /* 0x0000000e1a1d3224 */ /* 0x010fe400078e0205 */
[----:B------:R-:W-:Y:S02]  /*0550*/  @P4 IMAD R26, R10, UR8, R15 ;  /* 0x000000080a1a4c24 */ /* 0x000fe4000f8e020f */
[----:B--2---:R-:W-:-:S04]  /*0560*/  IMAD.WIDE R14, R27, 0x4, R12 ;  /* 0x000000041b0e7825 */ /* 0x004fc800078e020c */
[----:B-----5:R-:W-:Y:S01]  /*0570*/  @P4 IMAD R21, R26, R24, R5 ;  /* 0x000000181a154224 */ /* 0x020fe200078e0205 */
[----:B------:R-:W2:Y:S01]  /*0580*/  @P3 LDG.E R27, desc[UR12][R14.64+0x4] ;  /* 0x0000040c0e1b3981 */ /* 0x000ea2000c1e1900 */
[----:B------:R-:W4:Y:S03]  /*0590*/  @P2 LDC R26, c[0x0][0x3a8] ;  /* 0x0000ea00ff1a2b82 */ /* 0x000f260000000800 */
[----:B------:R-:W3:Y:S01]  /*05a0*/  @P1 LDG.E R24, desc[UR12][R14.64] ;  /* 0x0000000c0e181981 */ /* 0x000ee2000c1e1900 */
[----:B0-----:R-:W-:-:S04]  /*05b0*/  @P4 IMAD.WIDE R16, R21, 0x4, R16 ;  /* 0x0000000415104825 */ /* 0x001fc800078e0210 */
[----:B------:R-:W0:Y:S01]  /*05c0*/  @P2 LDC.64 R20, c[0x0][0x388] ;  /* 0x0000e200ff142b82 */ /* 0x000e220000000a00 */
[----:B------:R-:W-:Y:S01]  /*05d0*/  @P2 IMAD R25, R10, UR8, R25 ;  /* 0x000000080a192c24 */ /* 0x000fe2000f8e0219 */
[----:B------:R-:W5:Y:S01]  /*05e0*/  @P4 LDG.E R17, desc[UR12][R16.64] ;  /* 0x0000000c10114981 */ /* 0x000f62000c1e1900 */
[----:B-1----:R-:W-:-:S06]  /*05f0*/  @P3 IMAD.WIDE R18, R29, 0x4, R18 ;  /* 0x000000041d123825 */ /* 0x002fcc00078e0212 */
[----:B------:R1:W2:Y:S01]  /*0600*/  @P3 LDG.E R19, desc[UR12][R18.64] ;  /* 0x0000000c12133981 */ /* 0x0002a2000c1e1900 */
[----:B----4-:R-:W-:-:S03]  /*0610*/  @P2 IMAD R29, R25, R26, R5 ;  /* 0x0000001a191d2224 */ /* 0x010fc600078e0205 */
[----:B------:R-:W5:Y:S01]  /*0620*/  @P4 LDG.E R25, desc[UR12][R14.64+0x8] ;  /* 0x0000080c0e194981 */ /* 0x000f62000c1e1900 */
[----:B0-----:R-:W-:-:S03]  /*0630*/  @P2 IMAD.WIDE R20, R29, 0x4, R20 ;  /* 0x000000041d142825 */ /* 0x001fc600078e0214 */
[----:B------:R-:W4:Y:S04]  /*0640*/  @P2 LDG.E R29, desc[UR12][R14.64+0xc] ;  /* 0x00000c0c0e1d2981 */ /* 0x000f28000c1e1900 */
[----:B------:R0:W4:Y:S01]  /*0650*/  @P2 LDG.E R21, desc[UR12][R20.64] ;  /* 0x0000000c14152981 */ /* 0x000122000c1e1900 */
[----:B-1----:R-:W-:Y:S01]  /*0660*/  IADD3 R18, PT, PT, R11, -0x4, RZ ;  /* 0xfffffffc0b127810 */ /* 0x002fe20007ffe0ff */
[----:B---3--:R-:W-:-:S03]  /*0670*/  @P1 FFMA R8, R23, R24, R8 ;  /* 0x0000001817081223 */ /* 0x008fc60000000008 */
[C---:B------:R-:W-:Y:S02]  /*0680*/  ISETP.GE.AND P1, PT, R18.reuse, R10, PT ;  /* 0x0000000a1200720c */ /* 0x040fe40003f26270 */
[----:B------:R-:W-:Y:S02]  /*0690*/  IADD3 R23, PT, PT, R11, -0x5, RZ ;  /* 0xfffffffb0b177810 */ /* 0x000fe40007ffe0ff */
[----:B------:R-:W-:-:S04]  /*06a0*/  ISETP.GT.AND P1, PT, R18, -0x1, !P1 ;  /* 0xffffffff1200780c */ /* 0x000fc80004f24270 */
[----:B------:R-:W-:Y:S01]  /*06b0*/  PLOP3.LUT P1, PT, P0, P1, PT, 0x80, 0x8 ;  /* 0x000000000008781c */ /* 0x000fe20000723070 */
[----:B--2---:R-:W-:Y:S01]  /*06c0*/  @P3 FFMA R8, R19, R27, R8 ;  /* 0x0000001b13083223 */ /* 0x004fe20000000008 */
[----:B------:R-:W-:-:S04]  /*06d0*/  ISETP.GE.AND P3, PT, R23, R10, PT ;  /* 0x0000000a1700720c */ /* 0x000fc80003f66270 */
[----:B------:R-:W-:-:S07]  /*06e0*/  ISETP.GT.AND P3, PT, R23, -0x1, !P3 ;  /* 0xffffffff1700780c */ /* 0x000fce0005f64270 */
[----:B0-----:R-:W0:Y:S01]  /*06f0*/  @P1 LDC R20, c[0x0][0x3a8] ;  /* 0x0000ea00ff141b82 */ /* 0x001e220000000800 */
[----:B------:R-:W-:Y:S02]  /*0700*/  PLOP3.LUT P3, PT, P0, P3, PT, 0x80, 0x8 ;  /* 0x000000000008781c */ /* 0x000fe40000767070 */
[----:B------:R-:W-:Y:S01]  /*0710*/  IADD3 R27, PT, PT, R11, -0x6, RZ ;  /* 0xfffffffa0b1b7810 */ /* 0x000fe20007ffe0ff */
[----:B-----5:R-:W-:Y:S01]  /*0720*/  @P4 FFMA R8, R17, R25, R8 ;  /* 0x0000001911084223 */ /* 0x020fe20000000008 */
[----:B------:R-:W-:-:S03]  /*0730*/  VIADD R11, R11, 0xfffffff9 ;  /* 0xfffffff90b0b7836 */ /* 0x000fc60000000000 */
[----:B------:R-:W1:Y:S01]  /*0740*/  @P1 LDC.64 R16, c[0x0][0x388] ;  /* 0x0000e200ff101b82 */ /* 0x000e620000000a00 */
[----:B------:R-:W-:Y:S01]  /*0750*/  ISETP.GE.AND P4, PT, R27, R10, PT ;  /* 0x0000000a1b00720c */ /* 0x000fe20003f86270 */
[----:B----4-:R-:W-:-:S03]  /*0760*/  @P2 FFMA R8, R21, R29, R8 ;  /* 0x0000001d15082223 */ /* 0x010fc60000000008 */
[----:B------:R-:W-:-:S03]  /*0770*/  ISETP.GT.AND P4, PT, R27, -0x1, !P4 ;  /* 0xffffffff1b00780c */ /* 0x000fc60006784270 */
[----:B------:R-:W2:Y:S01]  /*0780*/  @P3 LDC R24, c[0x0][0x3a8] ;  /* 0x0000ea00ff183b82 */ /* 0x000ea20000000800 */
[C---:B------:R-:W-:Y:S02]  /*0790*/  ISETP.GE.AND P2, PT, R11.reuse, R10, PT ;  /* 0x0000000a0b00720c */ /* 0x040fe40003f46270 */
[----:B------:R-:W-:Y:S02]  /*07a0*/  PLOP3.LUT P4, PT, P0, P4, PT, 0x80, 0x8 ;  /* 0x000000000008781c */ /* 0x000fe40000789070 */
[----:B------:R-:W-:-:S04]  /*07b0*/  ISETP.GT.AND P2, PT, R11, -0x1, !P2 ;  /* 0xffffffff0b00780c */ /* 0x000fc80005744270 */
[----:B------:R-:W-:Y:S01]  /*07c0*/  PLOP3.LUT P2, PT, P0, P2, PT, 0x80, 0x8 ;  /* 0x000000000008781c */ /* 0x000fe20000745070 */
[C---:B------:R-:W-:Y:S02]  /*07d0*/  @P1 IMAD R21, R10.reuse, UR8, R18 ;  /* 0x000000080a151c24 */ /* 0x040fe4000f8e0212 */
[----:B------:R-:W3:Y:S02]  /*07e0*/  @P3 LDC.64 R18, c[0x0][0x388] ;  /* 0x0000e200ff123b82 */ /* 0x000ee40000000a00 */
[----:B0-----:R-:W-:Y:S02]  /*07f0*/  @P1 IMAD R21, R21, R20, R5 ;  /* 0x0000001415151224 */ /* 0x001fe400078e0205 */
[----:B------:R-:W-:-:S04]  /*0800*/  @P3 IMAD R23, R10, UR8, R23 ;  /* 0x000000080a173c24 */ /* 0x000fc8000f8e0217 */
[----:B------:R-:W0:Y:S01]  /*0810*/  @P4 LDC R26, c[0x0][0x3a8] ;  /* 0x0000ea00ff1a4b82 */ /* 0x000e220000000800 */
[----:B-1----:R-:W-:-:S04]  /*0820*/  @P1 IMAD.WIDE R20, R21, 0x4, R16 ;  /* 0x0000000415141825 */ /* 0x002fc800078e0210 */
[----:B--2---:R-:W-:Y:S02]  /*0830*/  @P3 IMAD R23, R23, R24, R5 ;  /* 0x0000001817173224 */ /* 0x004fe400078e0205 */
[----:B------:R-:W-:Y:S01]  /*0840*/  @P4 IMAD R27, R10, UR8, R27 ;  /* 0x000000080a1b4c24 */ /* 0x000fe2000f8e021b */
[----:B------:R-:W1:Y:S01]  /*0850*/  @P4 LDC.64 R16, c[0x0][0x388] ;  /* 0x0000e200ff104b82 */ /* 0x000e620000000a00 */
[----:B------:R-:W2:Y:S07]  /*0860*/  @P1 LDG.E R21, desc[UR12][R20.64] ;  /* 0x0000000c14151981 */ /* 0x000eae000c1e1900 */
[----:B------:R-:W4:Y:S08]  /*0870*/  @P2 LDC R28, c[0x0][0x3a8] ;  /* 0x0000ea00ff1c2b82 */ /* 0x000f300000000800 */
[----:B------:R-:W5:Y:S01]  /*0880*/  @P2 LDC.64 R24, c[0x0][0x388] ;  /* 0x0000e200ff182b82 */ /* 0x000f620000000a00 */
[----:B---3--:R-:W-:Y:S01]  /*0890*/  @P3 IMAD.WIDE R18, R23, 0x4, R18 ;  /* 0x0000000417123825 */ /* 0x008fe200078e0212 */
[----:B------:R-:W3:Y:S03]  /*08a0*/  @P3 LDG.E R20, desc[UR12][R14.64+0x14] ;  /* 0x0000140c0e143981 */ /* 0x000ee6000c1e1900 */
[----:B0-----:R-:W-:-:S02]  /*08b0*/  @P4 IMAD R27, R27, R26, R5 ;  /* 0x0000001a1b1b4224 */ /* 0x001fc400078e0205 */
[----:B------:R-:W-:Y:S01]  /*08c0*/  @P2 IMAD R23, R10, UR8, R11 ;  /* 0x000000080a172c24 */ /* 0x000fe2000f8e020b */
[----:B------:R-:W3:Y:S01]  /*08d0*/  @P3 LDG.E R19, desc[UR12][R18.64] ;  /* 0x0000000c12133981 */ /* 0x000ee2000c1e1900 */
[----:B-1----:R-:W-:-:S03]  /*08e0*/  @P4 IMAD.WIDE R16, R27, 0x4, R16 ;  /* 0x000000041b104825 */ /* 0x002fc600078e0210 */
[----:B------:R-:W2:Y:S01]  /*08f0*/  @P1 LDG.E R11, desc[UR12][R14.64+0x10] ;  /* 0x0000100c0e0b1981 */ /* 0x000ea2000c1e1900 */
[----:B----4-:R-:W-:-:S03]  /*0900*/  @P2 IMAD R23, R23, R28, R5 ;  /* 0x0000001c17172224 */ /* 0x010fc600078e0205 */
[----:B------:R-:W4:Y:S04]  /*0910*/  @P4 LDG.E R17, desc[UR12][R16.64] ;  /* 0x0000000c10114981 */ /* 0x000f28000c1e1900 */
[----:B------:R-:W4:Y:S01]  /*0920*/  @P2 LDG.E R26, desc[UR12][R14.64+0x1c] ;  /* 0x00001c0c0e1a2981 */ /* 0x000f22000c1e1900 */
[----:B-----5:R-:W-:-:S03]  /*0930*/  @P2 IMAD.WIDE R24, R23, 0x4, R24 ;  /* 0x0000000417182825 */ /* 0x020fc600078e0218 */
[----:B------:R-:W4:Y:S04]  /*0940*/  @P4 LDG.E R23, desc[UR12][R14.64+0x18] ;  /* 0x0000180c0e174981 */ /* 0x000f28000c1e1900 */
[----:B------:R-:W5:Y:S01]  /*0950*/  @P2 LDG.E R25, desc[UR12][R24.64] ;  /* 0x0000000c18192981 */ /* 0x000f62000c1e1900 */
[----:B------:R-:W-:-:S04]  /*0960*/  UIADD3 UR6, UPT, UPT, UR6, 0x8, URZ ;  /* 0x0000000806067890 */ /* 0x000fc8000fffe0ff */
[----:B------:R-:W-:Y:S01]  /*0970*/  UISETP.NE.AND UP0, UPT, UR6, UR7, UPT ;  /* 0x000000070600728c */ /* 0x000fe2000bf05270 */
[----:B--2---:R-:W-:-:S04]  /*0980*/  @P1 FFMA R8, R21, R11, R8 ;  /* 0x0000000b15081223 */ /* 0x004fc80000000008 */
[----:B---3--:R-:W-:-:S04]  /*0990*/  @P3 FFMA R8, R19, R20, R8 ;  /* 0x0000001413083223 */ /* 0x008fc80000000008 */
[----:B----4-:R-:W-:-:S04]  /*09a0*/  @P4 FFMA R8, R17, R23, R8 ;  /* 0x0000001711084223 */ /* 0x010fc80000000008 */
[----:B-----5:R-:W-:Y:S01]  /*09b0*/  @P2 FFMA R8, R25, R26, R8 ;  /* 0x0000001a19082223 */ /* 0x020fe20000000008 */
[----:B------:R-:W-:Y:S06]  /*09c0*/  BRA.U UP0, `(.L_x_11) ;  /* 0xfffffff900687547 */ /* 0x000fec000b83ffff */
[----:B------:R-:W-:-:S05]  /*09d0*/  UMOV UR6, UR7 ;  /* 0x0000000700067c82 */ /* 0x000fca0008000000 */
.L_x_10:
[----:B------:R-:W-:-:S09]  /*09e0*/  UISETP.NE.AND UP0, UPT, UR9, URZ, UPT ;  /* 0x000000ff0900728c */ /* 0x000fd2000bf05270 */
[----:B------:R-:W-:Y:S05]  /*09f0*/  BRA.U !UP0, `(.L_x_12) ;  /* 0x0000000508c47547 */ /* 0x000fea000b800000 */
[----:B------:R-:W-:Y:S01]  /*0a00*/  UIADD3 UR10, UPT, UPT, UR9, -0x1, URZ ;  /* 0xffffffff090a7890 */ /* 0x000fe2000fffe0ff */
[----:B------:R-:W-:-:S03]  /*0a10*/  LOP3.LUT P4, R19, R22, 0x3, RZ, 0xc0, !PT ;  /* 0x0000000316137812 */ /* 0x000fc6000788c0ff */
[----:B------:R-:W-:-:S09]  /*0a20*/  UISETP.GE.U32.AND UP0, UPT, UR10, 0x3, UPT ;  /* 0x000000030a00788c */ /* 0x000fd2000bf06070 */
[----:B------:R-:W-:Y:S05]  /*0a30*/  BRA.U !UP0, `(.L_x_13) ;  /* 0x0000000108d87547 */ /* 0x000fea000b800000 */
[----:B------:R-:W0:Y:S01]  /*0a40*/  LDC R18, c[0x0][0x3ac] ;  /* 0x0000eb00ff127b82 */ /* 0x000e220000000800 */
[----:B------:R-:W-:Y:S01]  /*0a50*/  IADD3 R21, PT, PT, R3, -UR6, RZ ;  /* 0x8000000603157c10 */ /* 0x000fe2000fffe0ff */
[----:B------:R-:W-:-:S06]  /*0a60*/  IMAD R15, R9, R22, UR6 ;  /* 0x00000006090f7e24 */ /* 0x000fcc000f8e0216 */
[----:B------:R-:W1:Y:S01]  /*0a70*/  LDC.64 R12, c[0x0][0x390] ;  /* 0x0000e400ff0c7b82 */ /* 0x000e620000000a00 */
[----:B0-----:R-:W-:-:S04]  /*0a80*/  ISETP.GE.AND P3, PT, R21, R18, PT ;  /* 0x000000121500720c */ /* 0x001fc80003f66270 */
[----:B------:R-:W-:-:S04]  /*0a90*/  ISETP.GT.AND P3, PT, R21, -0x1, !P3 ;  /* 0xffffffff1500780c */ /* 0x000fc80005f64270 */
[----:B------:R-:W-:Y:S01]  /*0aa0*/  PLOP3.LUT P3, PT, P0, P3, PT, 0x80, 0x8 ;  /* 0x000000000008781c */ /* 0x000fe20000767070 */
[----:B-1----:R-:W-:-:S12]  /*0ab0*/  IMAD.WIDE R12, R15, 0x4, R12 ;  /* 0x000000040f0c7825 */ /* 0x002fd800078e020c */
[----:B------:R-:W0:Y:S01]  /*0ac0*/  @P3 LDC R17, c[0x0][0x3a8] ;  /* 0x0000ea00ff113b82 */ /* 0x000e220000000800 */
[----:B------:R-:W-:-:S07]  /*0ad0*/  @P3 IMAD R14, R18, UR8, R21 ;  /* 0x00000008120e3c24 */ /* 0x000fce000f8e0215 */
[----:B------:R-:W1:Y:S01]  /*0ae0*/  @P3 LDC.64 R10, c[0x0][0x388] ;  /* 0x0000e200ff0a3b82 */ /* 0x000e620000000a00 */
[----:B0-----:R-:W-:Y:S02]  /*0af0*/  @P3 IMAD R17, R14, R17, R5 ;  /* 0x000000110e113224 */ /* 0x001fe400078e0205 */
[----:B------:R-:W2:Y:S02]  /*0b00*/  @P3 LDG.E R14, desc[UR12][R12.64] ;  /* 0x0000000c0c0e3981 */ /* 0x000ea4000c1e1900 */
[----:B-1----:R-:W-:-:S06]  /*0b10*/  @P3 IMAD.WIDE R10, R17, 0x4, R10 ;  /* 0x00000004110a3825 */ /* 0x002fcc00078e020a */
[----:B------:R-:W2:Y:S01]  /*0b20*/  @P3 LDG.E R11, desc[UR12][R10.64] ;  /* 0x0000000c0a0b3981 */ /* 0x000ea2000c1e1900 */
[----:B------:R-:W-:Y:S01]  /*0b30*/  ULOP3.LUT UR10, URZ, UR6, URZ, 0x33, !UPT ;  /* 0x00000006ff0a7292 */ /* 0x000fe2000f8e33ff */
[----:B------:R-:W-:-:S05]  /*0b40*/  IADD3 R23, PT, PT, R21, -0x2, RZ ;  /* 0xfffffffe15177810 */ /* 0x000fca0007ffe0ff */
[----:B------:R-:W-:-:S04]  /*0b50*/  IADD3 R25, PT, PT, R3, UR10, RZ ;  /* 0x0000000a03197c10 */ /* 0x000fc8000fffe0ff */
[-C--:B------:R-:W-:Y:S02]  /*0b60*/  ISETP.GE.AND P1, PT, R25, R18.reuse, PT ;  /* 0x000000121900720c */ /* 0x080fe40003f26270 */
[----:B------:R-:W-:Y:S02]  /*0b70*/  ISETP.GE.AND P2, PT, R23, R18, PT ;  /* 0x000000121700720c */ /* 0x000fe40003f46270 */
[----:B------:R-:W-:Y:S02]  /*0b80*/  ISETP.GT.AND P1, PT, R25, -0x1, !P1 ;  /* 0xffffffff1900780c */ /* 0x000fe40004f24270 */
[----:B------:R-:W-:Y:S02]  /*0b90*/  IADD3 R21, PT, PT, R21, -0x3, RZ ;  /* 0xfffffffd15157810 */ /* 0x000fe40007ffe0ff */
[----:B------:R-:W-:Y:S02]  /*0ba0*/  PLOP3.LUT P1, PT, P0, P1, PT, 0x80, 0x8 ;  /* 0x000000000008781c */ /* 0x000fe40000723070 */
[----:B------:R-:W-:-:S04]  /*0bb0*/  ISETP.GT.AND P2, PT, R23, -0x1, !P2 ;  /* 0xffffffff1700780c */ /* 0x000fc80005744270 */
[----:B------:R-:W-:-:S07]  /*0bc0*/  PLOP3.LUT P2, PT, P0, P2, PT, 0x80, 0x8 ;  /* 0x000000000008781c */ /* 0x000fce0000745070 */
[----:B------:R-:W0:Y:S08]  /*0bd0*/  @P1 LDC R27, c[0x0][0x3a8] ;  /* 0x0000ea00ff1b1b82 */ /* 0x000e300000000800 */
[----:B------:R-:W1:Y:S08]  /*0be0*/  @P1 LDC.64 R16, c[0x0][0x388] ;  /* 0x0000e200ff101b82 */ /* 0x000e700000000a00 */
[----:B------:R-:W3:Y:S01]  /*0bf0*/  @P2 LDC R24, c[0x0][0x3a8] ;  /* 0x0000ea00ff182b82 */ /* 0x000ee20000000800 */
[----:B------:R-:W-:-:S02]  /*0c00*/  @P1 IMAD R26, R18, UR8, R25 ;  /* 0x00000008121a1c24 */ /* 0x000fc4000f8e0219 */
[----:B------:R-:W-:Y:S02]  /*0c10*/  @P2 IMAD R23, R18, UR8, R23 ;  /* 0x0000000812172c24 */ /* 0x000fe4000f8e0217 */
[----:B0-----:R-:W-:-:S04]  /*0c20*/  @P1 IMAD R25, R26, R27, R5 ;  /* 0x0000001b1a191224 */ /* 0x001fc800078e0205 */
[----:B-1----:R-:W-:-:S06]  /*0c30*/  @P1 IMAD.WIDE R16, R25, 0x4, R16 ;  /* 0x0000000419101825 */ /* 0x002fcc00078e0210 */
[----:B------:R-:W4:Y:S01]  /*0c40*/  @P1 LDG.E R17, desc[UR12][R16.64] ;  /* 0x0000000c10111981 */ /* 0x000f22000c1e1900 */
[----:B---3--:R-:W-:Y:S02]  /*0c50*/  @P2 IMAD R23, R23, R24, R5 ;  /* 0x0000001817172224 */ /* 0x008fe400078e0205 */
[----:B--2---:R-:W-:Y:S01]  /*0c60*/  @P3 FFMA R8, R11, R14, R8 ;  /* 0x0000000e0b083223 */ /* 0x004fe20000000008 */
[C---:B------:R-:W-:Y:S01]  /*0c70*/  ISETP.GE.AND P3, PT, R21.reuse, R18, PT ;  /* 0x000000121500720c */ /* 0x040fe20003f66270 */
[----:B------:R-:W0:Y:S03]  /*0c80*/  @P2 LDC.64 R14, c[0x0][0x388] ;  /* 0x0000e200ff0e2b82 */ /* 0x000e260000000a00 */
[----:B------:R-:W-:-:S04]  /*0c90*/  ISETP.GT.AND P3, PT, R21, -0x1, !P3 ;  /* 0xffffffff1500780c */ /* 0x000fc80005f64270 */
[----:B------:R-:W-:-:S13]  /*0ca0*/  PLOP3.LUT P3, PT, P0, P3, PT, 0x80, 0x8 ;  /* 0x000000000008781c */ /* 0x000fda0000767070 */
[----:B------:R-:W1:Y:S08]  /*0cb0*/  @P3 LDC R20, c[0x0][0x3a8] ;  /* 0x0000ea00ff143b82 */ /* 0x000e700000000800 */
[----:B------:R-:W2:Y:S01]  /*0cc0*/  @P3 LDC.64 R10, c[0x0][0x388] ;  /* 0x0000e200ff0a3b82 */ /* 0x000ea20000000a00 */
[----:B------:R-:W-:Y:S02]  /*0cd0*/  @P3 IMAD R18, R18, UR8, R21 ;  /* 0x0000000812123c24 */ /* 0x000fe4000f8e0215 */
[----:B0-----:R-:W-:-:S06]  /*0ce0*/  @P2 IMAD.WIDE R14, R23, 0x4, R14 ;  /* 0x00000004170e2825 */ /* 0x001fcc00078e020e */
[----:B------:R-:W3:Y:S01]  /*0cf0*/  @P2 LDG.E R15, desc[UR12][R14.64] ;  /* 0x0000000c0e0f2981 */ /* 0x000ee2000c1e1900 */
[----:B-1----:R-:W-:-:S03]  /*0d00*/  @P3 IMAD R21, R18, R20, R5 ;  /* 0x0000001412153224 */ /* 0x002fc600078e0205 */
[----:B------:R-:W4:Y:S04]  /*0d10*/  @P1 LDG.E R18, desc[UR12][R12.64+0x4] ;  /* 0x0000040c0c121981 */ /* 0x000f28000c1e1900 */
[----:B------:R-:W3:Y:S01]  /*0d20*/  @P2 LDG.E R20, desc[UR12][R12.64+0x8] ;  /* 0x0000080c0c142981 */ /* 0x000ee2000c1e1900 */
[----:B--2---:R-:W-:-:S03]  /*0d30*/  @P3 IMAD.WIDE R10, R21, 0x4, R10 ;  /* 0x00000004150a3825 */ /* 0x004fc600078e020a */
[----:B------:R-:W2:Y:S04]  /*0d40*/  @P3 LDG.E R21, desc[UR12][R12.64+0xc] ;  /* 0x00000c0c0c153981 */ /* 0x000ea8000c1e1900 */
[----:B------:R-:W2:Y:S01]  /*0d50*/  @P3 LDG.E R11, desc[UR12][R10.64] ;  /* 0x0000000c0a0b3981 */ /* 0x000ea2000c1e1900 */
[----:B------:R-:W-:Y:S01]  /*0d60*/  UIADD3 UR6, UPT, UPT, UR6, 0x4, URZ ;  /* 0x0000000406067890 */ /* 0x000fe2000fffe0ff */
[----:B----4-:R-:W-:-:S04]  /*0d70*/  @P1 FFMA R8, R17, R18, R8 ;  /* 0x0000001211081223 */ /* 0x010fc80000000008 */
[----:B---3--:R-:W-:-:S04]  /*0d80*/  @P2 FFMA R8, R15, R20, R8 ;  /* 0x000000140f082223 */ /* 0x008fc80000000008 */
[----:B--2---:R-:W-:-:S07]  /*0d90*/  @P3 FFMA R8, R11, R21, R8 ;  /* 0x000000150b083223 */ /* 0x004fce0000000008 */
.L_x_13:
[----:B------:R-:W-:Y:S05]  /*0da0*/  @!P4 BRA `(.L_x_12) ;  /* 0x0000000000d8c947 */ /* 0x000fea0003800000 */
[----:B------:R-:W-:Y:S02]  /*0db0*/  ISETP.NE.AND P1, PT, R19, 0x1, PT ;  /* 0x000000011300780c */ /* 0x000fe40003f25270 */
[----:B------:R-:W-:-:S04]  /*0dc0*/  LOP3.LUT R10, R22, 0x1, RZ, 0xc0, !PT ;  /* 0x00000001160a7812 */ /* 0x000fc800078ec0ff */
[----:B------:R-:W-:-:S07]  /*0dd0*/  ISETP.NE.U32.AND P3, PT, R10, 0x1, PT ;  /* 0x000000010a00780c */ /* 0x000fce0003f65070 */
[----:B------:R-:W-:Y:S06]  /*0de0*/  @!P1 BRA `(.L_x_14) ;  /* 0x0000000000789947 */ /* 0x000fec0003800000 */
[----:B------:R-:W0:Y:S01]  /*0df0*/  LDC R17, c[0x0][0x3ac] ;  /* 0x0000eb00ff117b82 */ /* 0x000e220000000800 */
[----:B------:R-:W-:Y:S02]  /*0e00*/  ULOP3.LUT UR10, URZ, UR6, URZ, 0x33, !UPT ;  /* 0x00000006ff0a7292 */ /* 0x000fe4000f8e33ff */
[----:B------:R-:W-:Y:S02]  /*0e10*/  VIADD R16, R3, -UR6 ;  /* 0x8000000603107c36 */ /* 0x000fe40008000000 */
[----:B------:R-:W-:Y:S02]  /*0e20*/  IMAD R21, R9, R22, UR6 ;  /* 0x0000000609157e24 */ /* 0x000fe4000f8e0216 */
[----:B------:R-:W-:Y:S01]  /*0e30*/  IADD3 R18, PT, PT, R3, UR10, RZ ;  /* 0x0000000a03127c10 */ /* 0x000fe2000fffe0ff */
[----:B------:R-:W1:Y:S01]  /*0e40*/  LDC.64 R14, c[0x0][0x390] ;  /* 0x0000e400ff0e7b82 */ /* 0x000e620000000a00 */
[-C--:B0-----:R-:W-:Y:S02]  /*0e50*/  ISETP.GE.AND P1, PT, R16, R17.reuse, PT ;  /* 0x000000111000720c */ /* 0x081fe40003f26270 */
[----:B------:R-:W-:-:S02]  /*0e60*/  ISETP.GE.AND P2, PT, R18, R17, PT ;  /* 0x000000111200720c */ /* 0x000fc40003f46270 */
[----:B------:R-:W-:Y:S02]  /*0e70*/  ISETP.GT.AND P1, PT, R16, -0x1, !P1 ;  /* 0xffffffff1000780c */ /* 0x000fe40004f24270 */
[----:B------:R-:W-:Y:S02]  /*0e80*/  ISETP.GT.AND P2, PT, R18, -0x1, !P2 ;  /* 0xffffffff1200780c */ /* 0x000fe40005744270 */
[----:B------:R-:W-:Y:S01]  /*0e90*/  PLOP3.LUT P1, PT, P0, P1, PT, 0x80, 0x8 ;  /* 0x000000000008781c */ /* 0x000fe20000723070 */
[----:B-1----:R-:W-:Y:S01]  /*0ea0*/  IMAD.WIDE R14, R21, 0x4, R14 ;  /* 0x00000004150e7825 */ /* 0x002fe200078e020e */
[----:B------:R-:W-:-:S11]  /*0eb0*/  PLOP3.LUT P2, PT, P0, P2, PT, 0x80, 0x8 ;  /* 0x000000000008781c */ /* 0x000fd60000745070 */
[----:B------:R-:W0:Y:S01]  /*0ec0*/  @P1 LDC R19, c[0x0][0x3a8] ;  /* 0x0000ea00ff131b82 */ /* 0x000e220000000800 */
[C---:B------:R-:W-:Y:S02]  /*0ed0*/  @P1 IMAD R16, R17.reuse, UR8, R16 ;  /* 0x0000000811101c24 */ /* 0x040fe4000f8e0210 */
[----:B------:R-:W-:-:S05]  /*0ee0*/  @P2 IMAD R18, R17, UR8, R18 ;  /* 0x0000000811122c24 */ /* 0x000fca000f8e0212 */
[----:B------:R-:W1:Y:S08]  /*0ef0*/  @P2 LDC R20, c[0x0][0x3a8] ;  /* 0x0000ea00ff142b82 */ /* 0x000e700000000800 */
[----:B------:R-:W2:Y:S08]  /*0f00*/  @P1 LDC.64 R12, c[0x0][0x388] ;  /* 0x0000e200ff0c1b82 */ /* 0x000eb00000000a00 */
[----:B------:R-:W3:Y:S01]  /*0f10*/  @P2 LDC.64 R10, c[0x0][0x388] ;  /* 0x0000e200ff0a2b82 */ /* 0x000ee20000000a00 */
[----:B0-----:R-:W-:-:S02]  /*0f20*/  @P1 IMAD R17, R16, R19, R5 ;  /* 0x0000001310111224 */ /* 0x001fc400078e0205 */
[----:B------:R-:W4:Y:S01]  /*0f30*/  @P1 LDG.E R16, desc[UR12][R14.64] ;  /* 0x0000000c0e101981 */ /* 0x000f22000c1e1900 */
[----:B-1----:R-:W-:Y:S02]  /*0f40*/  @P2 IMAD R19, R18, R20, R5 ;  /* 0x0000001412132224 */ /* 0x002fe400078e0205 */
[----:B--2---:R-:W-:Y:S02]  /*0f50*/  @P1 IMAD.WIDE R12, R17, 0x4, R12 ;  /* 0x00000004110c1825 */ /* 0x004fe400078e020c */
[----:B------:R-:W2:Y:S04]  /*0f60*/  @P2 LDG.E R17, desc[UR12][R14.64+0x4] ;  /* 0x0000040c0e112981 */ /* 0x000ea8000c1e1900 */
[----:B------:R-:W4:Y:S01]  /*0f70*/  @P1 LDG.E R13, desc[UR12][R12.64] ;  /* 0x0000000c0c0d1981 */ /* 0x000f22000c1e1900 */
[----:B---3--:R-:W-:-:S06]  /*0f80*/  @P2 IMAD.WIDE R10, R19, 0x4, R10 ;  /* 0x00000004130a2825 */ /* 0x008fcc00078e020a */
[----:B------:R-:W2:Y:S01]  /*0f90*/  @P2 LDG.E R11, desc[UR12][R10.64] ;  /* 0x0000000c0a0b2981 */ /* 0x000ea2000c1e1900 */
[----:B------:R-:W-:Y:S01]  /*0fa0*/  UIADD3 UR6, UPT, UPT, UR6, 0x2, URZ ;  /* 0x0000000206067890 */ /* 0x000fe2000fffe0ff */
[----:B----4-:R-:W-:-:S04]  /*0fb0*/  @P1 FFMA R8, R13, R16, R8 ;  /* 0x000000100d081223 */ /* 0x010fc80000000008 */
[----:B--2---:R-:W-:-:S07]  /*0fc0*/  @P2 FFMA R8, R11, R17, R8 ;  /* 0x000000110b082223 */ /* 0x004fce0000000008 */
.L_x_14:
[----:B------:R-:W-:Y:S05]  /*0fd0*/  @P3 BRA `(.L_x_12) ;  /* 0x00000000004c3947 */ /* 0x000fea0003800000 */
[----:B------:R-:W0:Y:S01]  /*0fe0*/  LDC R15, c[0x0][0x3ac] ;  /* 0x0000eb00ff0f7b82 */ /* 0x000e220000000800 */
[----:B------:R-:W-:Y:S01]  /*0ff0*/  IADD3 R14, PT, PT, R3, -UR6, RZ ;  /* 0x80000006030e7c10 */ /* 0x000fe2000fffe0ff */
[----:B------:R-:W-:Y:S03]  /*1000*/  BSSY.RECONVERGENT B0, `(.L_x_12) ;  /* 0x0000010000007945 */ /* 0x000fe60003800200 */
[----:B0-----:R-:W-:-:S04]  /*1010*/  ISETP.GE.AND P1, PT, R14, R15, PT ;  /* 0x0000000f0e00720c */ /* 0x001fc80003f26270 */
[----:B------:R-:W-:-:S04]  /*1020*/  ISETP.GT.AND P1, PT, R14, -0x1, !P1 ;  /* 0xffffffff0e00780c */ /* 0x000fc80004f24270 */
[----:B------:R-:W-:-:S13]  /*1030*/  PLOP3.LUT P1, PT, P0, P1, PT, 0x80, 0x8 ;  /* 0x000000000008781c */ /* 0x000fda0000723070 */
[----:B------:R-:W-:Y:S05]  /*1040*/  @!P1 BRA `(.L_x_15) ;  /* 0x00000000002c9947 */ /* 0x000fea0003800000 */
[----:B------:R-:W0:Y:S01]  /*1050*/  LDC.64 R12, c[0x0][0x390] ;  /* 0x0000e400ff0c7b82 */ /* 0x000e220000000a00 */
[----:B------:R-:W1:Y:S01]  /*1060*/  LDCU UR10, c[0x0][0x3a8] ;  /* 0x00007500ff0a77ac */ /* 0x000e620008000800 */
[----:B------:R-:W-:Y:S02]  /*1070*/  IMAD R14, R15, UR8, R14 ;  /* 0x000000080f0e7c24 */ /* 0x000fe4000f8e020e */
[----:B------:R-:W-:-:S04]  /*1080*/  IMAD R9, R9, R22, UR6 ;  /* 0x0000000609097e24 */ /* 0x000fc8000f8e0216 */
[----:B------:R-:W2:Y:S01]  /*1090*/  LDC.64 R10, c[0x0][0x388] ;  /* 0x0000e200ff0a7b82 */ /* 0x000ea20000000a00 */
[----:B-1----:R-:W-:Y:S02]  /*10a0*/  IMAD R5, R14, UR10, R5 ;  /* 0x0000000a0e057c24 */ /* 0x002fe4000f8e0205 */
[----:B0-----:R-:W-:-:S06]  /*10b0*/  IMAD.WIDE R12, R9, 0x4, R12 ;  /* 0x00000004090c7825 */ /* 0x001fcc00078e020c */
[----:B------:R-:W3:Y:S01]  /*10c0*/  LDG.E R12, desc[UR12][R12.64] ;  /* 0x0000000c0c0c7981 */ /* 0x000ee2000c1e1900 */
[----:B--2---:R-:W-:-:S06]  /*10d0*/  IMAD.WIDE R10, R5, 0x4, R10 ;  /* 0x00000004050a7825 */ /* 0x004fcc00078e020a */
[----:B------:R-:W3:Y:S02]  /*10e0*/  LDG.E R11, desc[UR12][R10.64] ;  /* 0x0000000c0a0b7981 */ /* 0x000ee4000c1e1900 */
[----:B---3--:R-:W-:-:S07]  /*10f0*/  FFMA R8, R11, R12, R8 ;  /* 0x0000000c0b087223 */ /* 0x008fce0000000008 */
.L_x_15:
[----:B------:R-:W-:Y:S05]  /*1100*/  BSYNC.RECONVERGENT B0 ;  /* 0x0000000000007941 */ /* 0x000fea0003800200 */
.L_x_12:
[----:B------:R-:W-:Y:S05]  /*1110*/  @P6 BRA `(.L_x_16) ;  /* 0xfffffff000546947 */ /* 0x000fea000383ffff */
[----:B------:R-:W-:Y:S05]  /*1120*/  @P5 BRA `(.L_x_17) ;  /* 0xfffffff000385947 */ /* 0x000fea000383ffff */
.L_x_9:
[----:B------:R-:W0:Y:S01]  /*1130*/  LDCU.64 UR4, c[0x0][0x3a0] ;  /* 0x00007400ff0477ac */ /* 0x000e220008000a00 */
[----:B------:R-:W1:Y:S01]  /*1140*/  LDC.64 R10, c[0x0][0x380] ;  /* 0x0000e000ff0a7b82 */ /* 0x000e620000000a00 */
[----:B------:R-:W2:Y:S01]  /*1150*/  F2F.F64.F32 R12, R8 ;  /* 0x00000008000c7310 */ /* 0x000ea20000201800 */
[----:B------:R-:W-:Y:S01]  /*1160*/  MOV R9, 0x0 ;  /* 0x0000000000097802 */ /* 0x000fe20000000f00 */
[----:B------:R3:W-:Y:S04]  /*1170*/  STL.64 [R1], R2 ;  /* 0x0000000201007387 */ /* 0x0007e80000100a00 */
[----:B------:R3:W-:Y:S01]  /*1180*/  STL [R1+0x8], R0 ;  /* 0x0000080001007387 */ /* 0x0007e20000100800 */
[----:B------:R3:W4:Y:S03]  /*1190*/  LDC.64 R14, c[0x4][R9] ;  /* 0x01000000090e7b82 */ /* 0x0007260000000a00 */
[----:B--2---:R3:W-:Y:S01]  /*11a0*/  STL.64 [R1+0x10], R12 ;  /* 0x0000100c01007387 */ /* 0x0047e20000100a00 */
[----:B0-----:R-:W-:-:S04]  /*11b0*/  IMAD R5, R2, UR5, R3 ;  /* 0x0000000502057c24 */ /* 0x001fc8000f8e0203 */
[----:B------:R-:W-:Y:S01]  /*11c0*/  IMAD R5, R5, UR4, R0 ;  /* 0x0000000405057c24 */ /* 0x000fe2000f8e0200 */
[----:B------:R-:W0:Y:S03]  /*11d0*/  LDCU.64 UR4, c[0x4][0x8] ;  /* 0x01000100ff0477ac */ /* 0x000e260008000a00 */
[----:B-1----:R-:W-:-:S05]  /*11e0*/  IMAD.WIDE R10, R5, 0x4, R10 ;  /* 0x00000004050a7825 */ /* 0x002fca00078e020a */
[----:B------:R3:W-:Y:S01]  /*11f0*/  STG.E desc[UR12][R10.64], R8 ;  /* 0x000000080a007986 */ /* 0x0007e2000c10190c */
[----:B0-----:R-:W-:Y:S02]  /*1200*/  MOV R4, UR4 ;  /* 0x0000000400047c02 */ /* 0x001fe40008000f00 */
[----:B----4-:R-:W-:-:S07]  /*1210*/  MOV R5, UR5 ;  /* 0x0000000500057c02 */ /* 0x010fce0008000f00 */
[----:B------:R-:W-:-:S07]  /*1220*/  LEPC R20, `(.L_x_18) ;  /* 0x000000001014794e */ /* 0x000fce0000000000 */
[----:B---3--:R-:W-:Y:S05]  /*1230*/  CALL.ABS.NOINC R14 ;  /* 0x000000000e007343 */ /* 0x008fea0003c00000 */
.L_x_18:
[----:B------:R-:W-:Y:S05]  /*1240*/  EXIT ;  /* 0x000000000000794d */ /* 0x000fea0003800000 */
.L_x_19:
        /* <DEDUP_REMOVED lines=11> */
.L_x_21:


//--------------------- .nv.global.init           --------------------------
	.section	.nv.global.init,"aw",@progbits
.nv.global.init:
	.type		$str,@object
	.size		$str,($str$1 - $str)
$str:
        /*0000*/ 	.byte	0x69, 0x6e, 0x70, 0x75, 0x74, 0x5f, 0x67, 0x72, 0x61, 0x64, 0x5b, 0x25, 0x64, 0x5d, 0x5b, 0x25
        /*0010*/ 	.byte	0x64, 0x5d, 0x5b, 0x25, 0x64, 0x5d, 0x20, 0x3d, 0x20, 0x25, 0x66, 0x0a, 0x00
	.type		$str$1,@object
	.size		$str$1,(.L_1 - $str$1)
$str$1:
        /*001d*/ 	.byte	0x77, 0x65, 0x69, 0x67, 0x68, 0x74, 0x5f, 0x67, 0x72, 0x61, 0x64, 0x5b, 0x25, 0x64, 0x5d, 0x5b
        /*002d*/ 	.byte	0x25, 0x64, 0x5d, 0x5b, 0x25, 0x64, 0x5d, 0x5b, 0x25, 0x64, 0x5d, 0x20, 0x3d, 0x20, 0x25, 0x66
        /*003d*/ 	.byte	0x0a, 0x00
.L_1:


//--------------------- .nv.shared.reserved.0     --------------------------
	.section	.nv.shared.reserved.0,"aw",@nobits
	.weak		__nv_reservedSMEM_offset_0_alias
	.size		__nv_reservedSMEM_offset_0_alias, 0, 64
	.other		__nv_reservedSMEM_offset_0_alias,@"STO_CUDA_RESERVED_SHARED STV_DEFAULT"
__nv_reservedSMEM_offset_0_alias:
	.zero		0
	.zero		64


//--------------------- .nv.constant0._Z23conv_weight_grad_kernelPfPKfS1_iiiiiii --------------------------
	.section	.nv.constant0._Z23conv_weight_grad_kernelPfPKfS1_iiiiiii,"a",@progbits
	.sectionflags	@""
	.align	4
.nv.constant0._Z23conv_weight_grad_kernelPfPKfS1_iiiiiii:
	.zero		948


//--------------------- .nv.constant0._Z22conv_input_grad_kernelPfPKfS1_iiiiiii --------------------------
	.section	.nv.constant0._Z22conv_input_grad_kernelPfPKfS1_iiiiiii,"a",@progbits
	.sectionflags	@""
	.align	4
.nv.constant0._Z22conv_input_grad_kernelPfPKfS1_iiiiiii:
	.zero		948


//--------------------- SYMBOLS --------------------------

	.type		.nv.reservedSmem.offset0,@object
	.size		.nv.reservedSmem.offset0,0x4
	.type		vprintf,@function
